def attn_fwd(
    Q,
    K,
    V,
    Out,
    Lse,
    sm_scale,
    stride_qz,
    stride_qh,
    stride_qm,
    stride_qk,
    stride_kz,
    stride_kh,
    stride_kn,
    stride_kk,
    stride_vz,
    stride_vh,
    stride_vn,
    stride_vk,
    stride_oz,
    stride_oh,
    stride_om,
    stride_ok,
    seqlen_q,
    seqlen_k,
    BLOCK_M: tl.constexpr,
    BLOCK_N: tl.constexpr,
    HEAD_DIM: tl.constexpr,
    CAUSAL: tl.constexpr,
):
    start_m = tl.program_id(0)
    off_hz = tl.program_id(1)
    q_off = off_hz * stride_qh
    k_off = off_hz * stride_kh
    v_off = off_hz * stride_vh
    offs_m = start_m * BLOCK_M + tl.arange(0, BLOCK_M)
    offs_d = tl.arange(0, HEAD_DIM)
    offs_n = tl.arange(0, BLOCK_N)
    q_ptrs = Q + q_off + offs_m[:, None] * stride_qm + offs_d[None, :] * stride_qk
    k_ptrs = K + k_off + offs_d[:, None] * stride_kk + offs_n[None, :] * stride_kn
    v_ptrs = V + v_off + offs_n[:, None] * stride_vn + offs_d[None, :] * stride_vk
    m_i = tl.full([BLOCK_M], float("-inf"), dtype=tl.float32)
    l_i = tl.zeros([BLOCK_M], dtype=tl.float32) + 1.0
    acc = tl.zeros([BLOCK_M, HEAD_DIM], dtype=tl.float32)
    q = tl.load(q_ptrs)
    acc, l_i, m_i = _attn_fwd_inner(
        acc,
        l_i,
        m_i,
        q,
        k_ptrs,
        v_ptrs,
        sm_scale,
        stride_kn,
        stride_vn,
        start_m,
        seqlen_k,
        BLOCK_M,
        BLOCK_N,
        HEAD_DIM,
        CAUSAL,
    )
    acc = acc / l_i[:, None]
    lse = m_i + tl.math.log2(l_i) / 1.4426950408889634
    o_ptrs = (
        Out
        + off_hz * stride_oh
        + offs_m[:, None] * stride_om
        + offs_d[None, :] * stride_ok
    )
    tl.store(o_ptrs, acc.to(Out.dtype.element_ty))
    tl.store(Lse + off_hz * seqlen_q + offs_m, lse)

# config = {"BLOCK_M": 32, "BLOCK_N": 32, "HEAD_DIM": 512, "arch": "sm_90", "causal": true, "dtype": "bf16", "num_stages": 3, "num_warps": 8}
# arch = sm_90


// ===== COMPILED SASS (sm_90a) =====

	.target	sm_90a

	.elftype	@"ET_EXEC"


//--------------------- .note.nv.tkinfo           --------------------------
	.section	.note.nv.tkinfo,"",@"SHT_NOTE"
	.sectionflags	@"SHF_NOTE_NV_TKINFO"
	.tkinfo
        /*0018*/ 	.word	0x00000002
        /*0030*/ 	.string	""
        /*0030*/ 	.string	"ptxas"
        /*0030*/ 	.string	"Cuda compilation tools, release 13.0, V13.0.88"
        /*0030*/ 	.string	"Build cuda_13.0.r13.0/compiler.36424714_0"
        /*0030*/ 	.string	"-v  -suppress-debug-info  -lineinfo  -arch sm_90a "



//--------------------- .note.nv.cuinfo           --------------------------
	.section	.note.nv.cuinfo,"",@"SHT_NOTE"
	.sectionflags	@"SHF_NOTE_NV_CUINFO"
        /*0018*/ 	.short	0x0002
        /*001a*/ 	.short	0x005a
        /*001c*/ 	.short	0x0082
	.zero		2


//--------------------- .nv.info                  --------------------------
	.section	.nv.info,"",@"SHT_CUDA_INFO"
	.align	4


	//----- nvinfo : EIATTR_REGCOUNT
	.align		4
        /*0000*/ 	.byte	0x04, 0x2f
        /*0002*/ 	.short	(.L_2 - .L_1)
	.align		4
.L_1:
        /*0004*/ 	.word	index@(attn_fwd)
        /*0008*/ 	.word	0x000000ff


	//----- nvinfo : EIATTR_FRAME_SIZE
	.align		4
.L_2:
        /*000c*/ 	.byte	0x04, 0x11
        /*000e*/ 	.short	(.L_4 - .L_3)
	.align		4
.L_3:
        /*0010*/ 	.word	index@(attn_fwd)
        /*0014*/ 	.word	0x00000290


	//----- nvinfo : EIATTR_MIN_STACK_SIZE
	.align		4
.L_4:
        /*0018*/ 	.byte	0x04, 0x12
        /*001a*/ 	.short	(.L_6 - .L_5)
	.align		4
.L_5:
        /*001c*/ 	.word	index@(attn_fwd)
        /*0020*/ 	.word	0x00000290
.L_6:


//--------------------- .nv.compat                --------------------------
	.section	.nv.compat,"",@"SHT_CUDA_COMPAT_INFO"
	.align	4
        /*0000*/ 	.byte	0x02, 0x09, 0x01, 0x00, 0x02, 0x02, 0x01, 0x00, 0x02, 0x05, 0x05, 0x00, 0x03, 0x07, 0x01, 0x01
        /*0010*/ 	.byte	0x02, 0x03, 0x00, 0x00, 0x02, 0x06, 0x01, 0x00, 0x04, 0x0b, 0x08, 0x00, 0x00, 0x00, 0x00, 0x00
        /*0020*/ 	.byte	0x00, 0x00, 0x00, 0x00


//--------------------- .nv.info.attn_fwd         --------------------------
	.section	.nv.info.attn_fwd,"",@"SHT_CUDA_INFO"
	.sectionflags	@""
	.align	4


	//----- nvinfo : EIATTR_CUDA_API_VERSION
	.align		4
        /*0000*/ 	.byte	0x04, 0x37
        /*0002*/ 	.short	(.L_8 - .L_7)
.L_7:
        /*0004*/ 	.word	0x00000082


	//----- nvinfo : EIATTR_KPARAM_INFO
	.align		4
.L_8:
        /*0008*/ 	.byte	0x04, 0x17
        /*000a*/ 	.short	(.L_10 - .L_9)
.L_9:
        /*000c*/ 	.word	0x00000000
        /*0010*/ 	.short	0x0019
        /*0012*/ 	.short	0x0080
        /*0014*/ 	.byte	0x00, 0xf4, 0x21, 0x00


	//----- nvinfo : EIATTR_KPARAM_INFO
	.align		4
.L_10:
        /*0018*/ 	.byte	0x04, 0x17
        /*001a*/ 	.short	(.L_12 - .L_11)
.L_11:
        /*001c*/ 	.word	0x00000000
        /*0020*/ 	.short	0x0018
        /*0022*/ 	.short	0x0078
        /*0024*/ 	.byte	0x00, 0xf4, 0x21, 0x00


	//----- nvinfo : EIATTR_KPARAM_INFO
	.align		4
.L_12:
        /*0028*/ 	.byte	0x04, 0x17
        /*002a*/ 	.short	(.L_14 - .L_13)
.L_13:
        /*002c*/ 	.word	0x00000000
        /*0030*/ 	.short	0x0017
        /*0032*/ 	.short	0x0070
        /*0034*/ 	.byte	0x00, 0xf0, 0x11, 0x00


	//----- nvinfo : EIATTR_KPARAM_INFO
	.align		4
.L_14:
        /*0038*/ 	.byte	0x04, 0x17
        /*003a*/ 	.short	(.L_16 - .L_15)
.L_15:
        /*003c*/ 	.word	0x00000000
        /*0040*/ 	.short	0x0016
        /*0042*/ 	.short	0x006c
        /*0044*/ 	.byte	0x00, 0xf0, 0x11, 0x00


	//----- nvinfo : EIATTR_KPARAM_INFO
	.align		4
.L_16:
        /*0048*/ 	.byte	0x04, 0x17
        /*004a*/ 	.short	(.L_18 - .L_17)
.L_17:
        /*004c*/ 	.word	0x00000000
        /*0050*/ 	.short	0x0015
        /*0052*/ 	.short	0x0068
        /*0054*/ 	.byte	0x00, 0xf0, 0x11, 0x00


	//----- nvinfo : EIATTR_KPARAM_INFO
	.align		4
.L_18:
        /*0058*/ 	.byte	0x04, 0x17
        /*005a*/ 	.short	(.L_20 - .L_19)
.L_19:
        /*005c*/ 	.word	0x00000000
        /*0060*/ 	.short	0x0014
        /*0062*/ 	.short	0x0064
        /*0064*/ 	.byte	0x00, 0xf0, 0x11, 0x00


	//----- nvinfo : EIATTR_KPARAM_INFO
	.align		4
.L_20:
        /*0068*/ 	.byte	0x04, 0x17
        /*006a*/ 	.short	(.L_22 - .L_21)
.L_21:
        /*006c*/ 	.word	0x00000000
        /*0070*/ 	.short	0x0013
        /*0072*/ 	.short	0x0060
        /*0074*/ 	.byte	0x00, 0xf0, 0x11, 0x00


	//----- nvinfo : EIATTR_KPARAM_INFO
	.align		4
.L_22:
        /*0078*/ 	.byte	0x04, 0x17
        /*007a*/ 	.short	(.L_24 - .L_23)
.L_23:
        /*007c*/ 	.word	0x00000000
        /*0080*/ 	.short	0x0012
        /*0082*/ 	.short	0x005c
        /*0084*/ 	.byte	0x00, 0xf0, 0x11, 0x00


	//----- nvinfo : EIATTR_KPARAM_INFO
	.align		4
.L_24:
        /*0088*/ 	.byte	0x04, 0x17
        /*008a*/ 	.short	(.L_26 - .L_25)
.L_25:
        /*008c*/ 	.word	0x00000000
        /*0090*/ 	.short	0x0011
        /*0092*/ 	.short	0x0058
        /*0094*/ 	.byte	0x00, 0xf0, 0x11, 0x00


	//----- nvinfo : EIATTR_KPARAM_INFO
	.align		4
.L_26:
        /*0098*/ 	.byte	0x04, 0x17
        /*009a*/ 	.short	(.L_28 - .L_27)
.L_27:
        /*009c*/ 	.word	0x00000000
        /*00a0*/ 	.short	0x0010
        /*00a2*/ 	.short	0x0054
        /*00a4*/ 	.byte	0x00, 0xf0, 0x11, 0x00


	//----- nvinfo : EIATTR_KPARAM_INFO
	.align		4
.L_28:
        /*00a8*/ 	.byte	0x04, 0x17
        /*00aa*/ 	.short	(.L_30 - .L_29)
.L_29:
        /*00ac*/ 	.word	0x00000000
        /*00b0*/ 	.short	0x000f
        /*00b2*/ 	.short	0x0050
        /*00b4*/ 	.byte	0x00, 0xf0, 0x11, 0x00


	//----- nvinfo : EIATTR_KPARAM_INFO
	.align		4
.L_30:
        /*00b8*/ 	.byte	0x04, 0x17
        /*00ba*/ 	.short	(.L_32 - .L_31)
.L_31:
        /*00bc*/ 	.word	0x00000000
        /*00c0*/ 	.short	0x000e
        /*00c2*/ 	.short	0x004c
        /*00c4*/ 	.byte	0x00, 0xf0, 0x11, 0x00


	//----- nvinfo : EIATTR_KPARAM_INFO
	.align		4
.L_32:
        /*00c8*/ 	.byte	0x04, 0x17
        /*00ca*/ 	.short	(.L_34 - .L_33)
.L_33:
        /*00cc*/ 	.word	0x00000000
        /*00d0*/ 	.short	0x000d
        /*00d2*/ 	.short	0x0048
        /*00d4*/ 	.byte	0x00, 0xf0, 0x11, 0x00


	//----- nvinfo : EIATTR_KPARAM_INFO
	.align		4
.L_34:
        /*00d8*/ 	.byte	0x04, 0x17
        /*00da*/ 	.short	(.L_36 - .L_35)
.L_35:
        /*00dc*/ 	.word	0x00000000
        /*00e0*/ 	.short	0x000c
        /*00e2*/ 	.short	0x0044
        /*00e4*/ 	.byte	0x00, 0xf0, 0x11, 0x00


	//----- nvinfo : EIATTR_KPARAM_INFO
	.align		4
.L_36:
        /*00e8*/ 	.byte	0x04, 0x17
        /*00ea*/ 	.short	(.L_38 - .L_37)
.L_37:
        /*00ec*/ 	.word	0x00000000
        /*00f0*/ 	.short	0x000b
        /*00f2*/ 	.short	0x0040
        /*00f4*/ 	.byte	0x00, 0xf0, 0x11, 0x00


	//----- nvinfo : EIATTR_KPARAM_INFO
	.align		4
.L_38:
        /*00f8*/ 	.byte	0x04, 0x17
        /*00fa*/ 	.short	(.L_40 - .L_39)
.L_39:
        /*00fc*/ 	.word	0x00000000
        /*0100*/ 	.short	0x000a
        /*0102*/ 	.short	0x003c
        /*0104*/ 	.byte	0x00, 0xf0, 0x11, 0x00


	//----- nvinfo : EIATTR_KPARAM_INFO
	.align		4
.L_40:
        /*0108*/ 	.byte	0x04, 0x17
        /*010a*/ 	.short	(.L_42 - .L_41)
.L_41:
        /*010c*/ 	.word	0x00000000
        /*0110*/ 	.short	0x0009
        /*0112*/ 	.short	0x0038
        /*0114*/ 	.byte	0x00, 0xf0, 0x11, 0x00


	//----- nvinfo : EIATTR_KPARAM_INFO
	.align		4
.L_42:
        /*0118*/ 	.byte	0x04, 0x17
        /*011a*/ 	.short	(.L_44 - .L_43)
.L_43:
        /*011c*/ 	.word	0x00000000
        /*0120*/ 	.short	0x0008
        /*0122*/ 	.short	0x0034
        /*0124*/ 	.byte	0x00, 0xf0, 0x11, 0x00


	//----- nvinfo : EIATTR_KPARAM_INFO
	.align		4
.L_44:
        /*0128*/ 	.byte	0x04, 0x17
        /*012a*/ 	.short	(.L_46 - .L_45)
.L_45:
        /*012c*/ 	.word	0x00000000
        /*0130*/ 	.short	0x0007
        /*0132*/ 	.short	0x0030
        /*0134*/ 	.byte	0x00, 0xf0, 0x11, 0x00


	//----- nvinfo : EIATTR_KPARAM_INFO
	.align		4
.L_46:
        /*0138*/ 	.byte	0x04, 0x17
        /*013a*/ 	.short	(.L_48 - .L_47)
.L_47:
        /*013c*/ 	.word	0x00000000
        /*0140*/ 	.short	0x0006
        /*0142*/ 	.short	0x002c
        /*0144*/ 	.byte	0x00, 0xf0, 0x11, 0x00


	//----- nvinfo : EIATTR_KPARAM_INFO
	.align		4
.L_48:
        /*0148*/ 	.byte	0x04, 0x17
        /*014a*/ 	.short	(.L_50 - .L_49)
.L_49:
        /*014c*/ 	.word	0x00000000
        /*0150*/ 	.short	0x0005
        /*0152*/ 	.short	0x0028
        /*0154*/ 	.byte	0x00, 0xf0, 0x11, 0x00


	//----- nvinfo : EIATTR_KPARAM_INFO
	.align		4
.L_50:
        /*0158*/ 	.byte	0x04, 0x17
        /*015a*/ 	.short	(.L_52 - .L_51)
.L_51:
        /*015c*/ 	.word	0x00000000
        /*0160*/ 	.short	0x0004
        /*0162*/ 	.short	0x0020
        /*0164*/ 	.byte	0x00, 0xf4, 0x21, 0x00


	//----- nvinfo : EIATTR_KPARAM_INFO
	.align		4
.L_52:
        /*0168*/ 	.byte	0x04, 0x17
        /*016a*/ 	.short	(.L_54 - .L_53)
.L_53:
        /*016c*/ 	.word	0x00000000
        /*0170*/ 	.short	0x0003
        /*0172*/ 	.short	0x0018
        /*0174*/ 	.byte	0x00, 0xf4, 0x21, 0x00


	//----- nvinfo : EIATTR_KPARAM_INFO
	.align		4
.L_54:
        /*0178*/ 	.byte	0x04, 0x17
        /*017a*/ 	.short	(.L_56 - .L_55)
.L_55:
        /*017c*/ 	.word	0x00000000
        /*0180*/ 	.short	0x0002
        /*0182*/ 	.short	0x0010
        /*0184*/ 	.byte	0x00, 0xf4, 0x21, 0x00


	//----- nvinfo : EIATTR_KPARAM_INFO
	.align		4
.L_56:
        /*0188*/ 	.byte	0x04, 0x17
        /*018a*/ 	.short	(.L_58 - .L_57)
.L_57:
        /*018c*/ 	.word	0x00000000
        /*0190*/ 	.short	0x0001
        /*0192*/ 	.short	0x0008
        /*0194*/ 	.byte	0x00, 0xf4, 0x21, 0x00


	//----- nvinfo : EIATTR_KPARAM_INFO
	.align		4
.L_58:
        /*0198*/ 	.byte	0x04, 0x17
        /*019a*/ 	.short	(.L_60 - .L_59)
.L_59:
        /*019c*/ 	.word	0x00000000
        /*01a0*/ 	.short	0x0000
        /*01a2*/ 	.short	0x0000
        /*01a4*/ 	.byte	0x00, 0xf4, 0x21, 0x00


	//----- nvinfo : EIATTR_SPARSE_MMA_MASK
	.align		4
.L_60:
        /*01a8*/ 	.byte	0x03, 0x50
        /*01aa*/ 	.short	0x0000


	//----- nvinfo : EIATTR_MAXREG_COUNT
	.align		4
        /*01ac*/ 	.byte	0x03, 0x1b
        /*01ae*/ 	.short	0x00ff


	//----- nvinfo : EIATTR_NUM_BARRIERS
	.align		4
        /*01b0*/ 	.byte	0x02, 0x4c
        /*01b2*/ 	.byte	0x01
	.zero		1


	//----- nvinfo : EIATTR_ANNOTATIONS
	.align		4
        /*01b4*/ 	.byte	0x04, 0x55
        /*01b6*/ 	.short	(.L_62 - .L_61)


	//   ....[0]....
.L_61:
        /*01b8*/ 	.word	0x00000001
        /*01bc*/ 	.byte	0x80, 0x1d, 0x00, 0x00, 0x01, 0x00, 0x00, 0x00, 0xc0, 0x1d, 0x00, 0x00, 0x01, 0x00, 0x00, 0x00
        /* <DEDUP_REMOVED lines=80> */
        /*06cc*/ 	.byte	0xb0, 0x59, 0x00, 0x00, 0x01, 0x00, 0x00, 0x00, 0x00, 0x5a, 0x00, 0x00


	//----- nvinfo : EIATTR_MERCURY_ISA_VERSION
	.align		4
.L_62:
        /*06d8*/ 	.byte	0x03, 0x5f
        /*06da*/ 	.short	0x0101


	//----- nvinfo : EIATTR_COOP_GROUP_MASK_REGIDS
	.align		4
        /*06dc*/ 	.byte	0x04, 0x29
        /*06de*/ 	.short	(.L_64 - .L_63)


	//   ....[0]....
.L_63:
        /*06e0*/ 	.word	0xffffffff


	//   ....[1]....
        /*06e4*/ 	.word	0xffffffff


	//   ....[2]....
        /*06e8*/ 	.word	0xffffffff


	//   ....[3]....
        /*06ec*/ 	.word	0xffffffff


	//   ....[4]....
        /*06f0*/ 	.word	0xffffffff


	//   ....[5]....
        /*06f4*/ 	.word	0xffffffff


	//   ....[6]....
        /*06f8*/ 	.word	0xffffffff


	//   ....[7]....
        /*06fc*/ 	.word	0xffffffff


	//   ....[8]....
        /*0700*/ 	.word	0xffffffff


	//   ....[9]....
        /*0704*/ 	.word	0xffffffff


	//   ....[10]....
        /*0708*/ 	.word	0xffffffff


	//   ....[11]....
        /*070c*/ 	.word	0xffffffff


	//   ....[12]....
        /*0710*/ 	.word	0xffffffff


	//   ....[13]....
        /*0714*/ 	.word	0xffffffff


	//   ....[14]....
        /*0718*/ 	.word	0xffffffff


	//   ....[15]....
        /*071c*/ 	.word	0xffffffff


	//   ....[16]....
        /*0720*/ 	.word	0xffffffff


	//   ....[17]....
        /*0724*/ 	.word	0xffffffff


	//   ....[18]....
        /*0728*/ 	.word	0xffffffff


	//   ....[19]....
        /*072c*/ 	.word	0xffffffff


	//----- nvinfo : EIATTR_COOP_GROUP_INSTR_OFFSETS
	.align		4
.L_64:
        /*0730*/ 	.byte	0x04, 0x28
        /*0732*/ 	.short	(.L_66 - .L_65)


	//   ....[0]....
.L_65:
        /*0734*/ 	.word	0x000052b0


	//   ....[1]....
        /*0738*/ 	.word	0x00005320


	//   ....[2]....
        /*073c*/ 	.word	0x00005330


	//   ....[3]....
        /*0740*/ 	.word	0x00005340


	//   ....[4]....
        /*0744*/ 	.word	0x00005360


	//   ....[5]....
        /*0748*/ 	.word	0x00005390


	//   ....[6]....
        /*074c*/ 	.word	0x000053b0


	//   ....[7]....
        /*0750*/ 	.word	0x000053c0


	//   ....[8]....
        /*0754*/ 	.word	0x00005580


	//   ....[9]....
        /*0758*/ 	.word	0x000055a0


	//   ....[10]....
        /*075c*/ 	.word	0x00005810


	//   ....[11]....
        /*0760*/ 	.word	0x00005820


	//   ....[12]....
        /*0764*/ 	.word	0x00005840


	//   ....[13]....
        /*0768*/ 	.word	0x00005850


	//   ....[14]....
        /*076c*/ 	.word	0x000058a0


	//   ....[15]....
        /*0770*/ 	.word	0x000058b0


	//   ....[16]....
        /*0774*/ 	.word	0x000058c0


	//   ....[17]....
        /*0778*/ 	.word	0x000058d0


	//   ....[18]....
        /*077c*/ 	.word	0x00005a20


	//   ....[19]....
        /*0780*/ 	.word	0x00005a40


	//----- nvinfo : EIATTR_EXIT_INSTR_OFFSETS
	.align		4
.L_66:
        /*0784*/ 	.byte	0x04, 0x1c
        /*0786*/ 	.short	(.L_68 - .L_67)


	//   ....[0]....
.L_67:
        /*0788*/ 	.word	0x00009ee0


	//   ....[1]....
        /*078c*/ 	.word	0x00009f10


	//----- nvinfo : EIATTR_REQNTID
	.align		4
.L_68:
        /*0790*/ 	.byte	0x04, 0x10
        /*0792*/ 	.short	(.L_70 - .L_69)
.L_69:
        /*0794*/ 	.word	0x00000100
        /*0798*/ 	.word	0x00000001
        /*079c*/ 	.word	0x00000001


	//----- nvinfo : EIATTR_CBANK_PARAM_SIZE
	.align		4
.L_70:
        /*07a0*/ 	.byte	0x03, 0x19
        /*07a2*/ 	.short	0x0088


	//----- nvinfo : EIATTR_PARAM_CBANK
	.align		4
        /*07a4*/ 	.byte	0x04, 0x0a
        /*07a6*/ 	.short	(.L_72 - .L_71)
	.align		4
.L_71:
        /*07a8*/ 	.word	index@(.nv.constant0.attn_fwd)
        /*07ac*/ 	.short	0x0210
        /*07ae*/ 	.short	0x0088


	//----- nvinfo : EIATTR_SW_WAR
	.align		4
.L_72:
        /*07b0*/ 	.byte	0x04, 0x36
        /*07b2*/ 	.short	(.L_74 - .L_73)
.L_73:
        /*07b4*/ 	.word	0x00000008
.L_74:


//--------------------- .nv.callgraph             --------------------------
	.section	.nv.callgraph,"",@"SHT_CUDA_CALLGRAPH"
	.align	4
	.sectionentsize	8
	.align		4
        /*0000*/ 	.word	0x00000000
	.align		4
        /*0004*/ 	.word	0xffffffff
	.align		4
        /*0008*/ 	.word	0x00000000
	.align		4
        /*000c*/ 	.word	0xfffffffe
	.align		4
        /*0010*/ 	.word	0x00000000
	.align		4
        /*0014*/ 	.word	0xfffffffd
	.align		4
        /*0018*/ 	.word	0x00000000
	.align		4
        /*001c*/ 	.word	0xfffffffc


//--------------------- .nv.constant4             --------------------------
	.section	.nv.constant4,"a",@progbits
	.align	8
	.align		8
.nv.constant4:
        /*0000*/ 	.dword	_$_str


//--------------------- .text.attn_fwd            --------------------------
	.section	.text.attn_fwd,"ax",@progbits
	.align	128
        .global         attn_fwd
        .type           attn_fwd,@function
        .size           attn_fwd,(.L_x_3 - attn_fwd)
        .other          attn_fwd,@"STO_CUDA_ENTRY STV_DEFAULT"
attn_fwd:
.text.attn_fwd:
[----:B------:R-:W0:Y:S01]  /*0000*/  LDC R1, c[0x0][0x28] ;  /* 0x00000a00ff017b82 */ /* 0x000e220000000800 */
[----:B------:R-:W1:Y:S07]  /*0010*/  S2R R228, SR_CTAID.X ;  /* 0x0000000000e47919 */ /* 0x000e6e0000002500 */
[----:B------:R-:W2:Y:S01]  /*0020*/  S2UR UR7, SR_CTAID.Y ;  /* 0x00000000000779c3 */ /* 0x000ea20000002600 */
[----:B------:R-:W-:Y:S01]  /*0030*/  ULDC.64 UR4, c[0x0][0x240] ;  /* 0x0000900000047ab9 */ /* 0x000fe20000000a00 */
[----:B------:R-:W-:Y:S01]  /*0040*/  ULDC.64 UR10, c[0x0][0x208] ;  /* 0x00008200000a7ab9 */ /* 0x000fe20000000a00 */
[----:B------:R-:W3:Y:S01]  /*0050*/  S2R R11, SR_TID.X ;  /* 0x00000000000b7919 */ /* 0x000ee20000002100 */
[----:B0-----:R-:W-:-:S04]  /*0060*/  VIADD R1, R1, 0xfffffd70 ;  /* 0xfffffd7001017836 */ /* 0x001fc80000000000 */
[----:B------:R-:W0:Y:S08]  /*0070*/  LDC R5, c[0x0][0x248] ;  /* 0x00009200ff057b82 */ /* 0x000e300000000800 */
[----:B------:R-:W4:Y:S01]  /*0080*/  LDC.64 R6, c[0x0][0x210] ;  /* 0x00008400ff067b82 */ /* 0x000f220000000a00 */
[----:B--2---:R-:W-:-:S04]  /*0090*/  UIMAD UR4, UR7, UR4, URZ ;  /* 0x00000004070472a4 */ /* 0x004fc8000f8e023f */
[----:B------:R-:W-:Y:S01]  /*00a0*/  USHF.L.U32 UR6, UR4, 0x1, URZ ;  /* 0x0000000104067899 */ /* 0x000fe2000800063f */
[----:B-1----:R-:W-:Y:S01]  /*00b0*/  IMAD.SHL.U32 R228, R228, 0x20, RZ ;  /* 0x00000020e4e47824 */ /* 0x002fe200078e00ff */
[----:B---3--:R-:W-:-:S04]  /*00c0*/  SHF.R.U32.HI R0, RZ, 0x5, R11 ;  /* 0x00000005ff007819 */ /* 0x008fc8000001160b */
[----:B------:R-:W-:Y:S02]  /*00d0*/  LOP3.LUT R252, R228, 0x1f, R11, 0xf8, !PT ;  /* 0x0000001fe4fc7812 */ /* 0x000fe400078ef80b */
[----:B------:R-:W-:-:S03]  /*00e0*/  SGXT.U32 R0, R0, 0x3 ;  /* 0x000000030000781a */ /* 0x000fc60000000000 */
[----:B------:R-:W-:Y:S01]  /*00f0*/  IMAD R2, R252, UR5, RZ ;  /* 0x00000005fc027c24 */ /* 0x000fe2000f8e02ff */
[----:B------:R-:W-:Y:S01]  /*0100*/  UIMAD.WIDE UR4, UR4, 0x2, URZ ;  /* 0x00000002040478a5 */ /* 0x000fe2000f8e023f */
[----:B0-----:R-:W-:-:S03]  /*0110*/  IMAD R4, R0, R5, RZ ;  /* 0x0000000500047224 */ /* 0x001fc600078e02ff */
[C---:B------:R-:W-:Y:S01]  /*0120*/  SHF.L.U32 R3, R2.reuse, 0x1, RZ ;  /* 0x0000000102037819 */ /* 0x040fe200000006ff */
[----:B------:R-:W-:-:S03]  /*0130*/  IMAD.HI R2, R2, 0x2, RZ ;  /* 0x0000000202027827 */ /* 0x000fc600078e02ff */
[----:B----4-:R-:W-:Y:S01]  /*0140*/  IADD3 R3, P0, P1, R3, UR6, R6 ;  /* 0x0000000603037c10 */ /* 0x010fe2000f91e006 */
[----:B------:R-:W-:-:S03]  /*0150*/  IMAD R6, R5, 0x8, R4 ;  /* 0x0000000805067824 */ /* 0x000fc600078e0204 */
[----:B------:R-:W-:Y:S01]  /*0160*/  IADD3.X R2, R2, UR5, R7, P0, P1 ;  /* 0x0000000502027c10 */ /* 0x000fe200087e2407 */
[C---:B------:R-:W-:Y:S01]  /*0170*/  IMAD R10, R5.reuse, 0x8, R6 ;  /* 0x00000008050a7824 */ /* 0x040fe200078e0206 */
[-C--:B------:R-:W-:Y:S02]  /*0180*/  LEA R8, P0, R4, R3.reuse, 0x1 ;  /* 0x0000000304087211 */ /* 0x080fe400078008ff */
[-C--:B------:R-:W-:Y:S02]  /*0190*/  LEA R12, P1, R6, R3.reuse, 0x1 ;  /* 0x00000003060c7211 */ /* 0x080fe400078208ff */
[----:B------:R-:W-:Y:S02]  /*01a0*/  LEA.HI.X.SX32 R9, R4, R2, 0x1, P0 ;  /* 0x0000000204097211 */ /* 0x000fe400000f0eff */
[----:B------:R-:W-:Y:S02]  /*01b0*/  LEA R18, R5, R10, 0x3 ;  /* 0x0000000a05127211 */ /* 0x000fe400078e18ff */
[----:B------:R-:W-:Y:S01]  /*01c0*/  LEA R14, P0, R10, R3, 0x1 ;  /* 0x000000030a0e7211 */ /* 0x000fe200078008ff */
[----:B------:R-:W2:Y:S01]  /*01d0*/  LDG.E.U16 R4, desc[UR10][R8.64] ;  /* 0x0000000a08047981 */ /* 0x000ea2000c1e1500 */
[----:B------:R-:W-:-:S02]  /*01e0*/  LEA.HI.X.SX32 R13, R6, R2, 0x1, P1 ;  /* 0x00000002060d7211 */ /* 0x000fc400008f0eff */
[-C--:B------:R-:W-:Y:S01]  /*01f0*/  LEA.HI.X.SX32 R15, R10, R2.reuse, 0x1, P0 ;  /* 0x000000020a0f7211 */ /* 0x080fe200000f0eff */
[C---:B------:R-:W-:Y:S01]  /*0200*/  IMAD R10, R5.reuse, 0x8, R18 ;  /* 0x00000008050a7824 */ /* 0x040fe200078e0212 */
[CC--:B------:R-:W-:Y:S01]  /*0210*/  LEA R16, P0, R18.reuse, R3.reuse, 0x1 ;  /* 0x0000000312107211 */ /* 0x0c0fe200078008ff */
[----:B------:R0:W3:Y:S02]  /*0220*/  LDG.E.U16 R6, desc[UR10][R12.64] ;  /* 0x0000000a0c067981 */ /* 0x0000e4000c1e1500 */
[----:B------:R-:W-:Y:S01]  /*0230*/  IMAD R24, R5, 0x8, R10 ;  /* 0x0000000805187824 */ /* 0x000fe200078e020a */
[----:B------:R-:W-:Y:S01]  /*0240*/  LEA.HI.X.SX32 R17, R18, R2, 0x1, P0 ;  /* 0x0000000212117211 */ /* 0x000fe200000f0eff */
[----:B------:R1:W4:Y:S01]  /*0250*/  LDG.E.U16 R7, desc[UR10][R14.64] ;  /* 0x0000000a0e077981 */ /* 0x000322000c1e1500 */
[----:B------:R-:W-:-:S03]  /*0260*/  LEA R18, P0, R10, R3, 0x1 ;  /* 0x000000030a127211 */ /* 0x000fc600078008ff */
[----:B------:R5:W4:Y:S01]  /*0270*/  LDG.E.U16 R8, desc[UR10][R16.64] ;  /* 0x0000000a10087981 */ /* 0x000b22000c1e1500 */
[----:B------:R-:W-:Y:S02]  /*0280*/  LEA.HI.X.SX32 R19, R10, R2, 0x1, P0 ;  /* 0x000000020a137211 */ /* 0x000fe400000f0eff */
[C---:B------:R-:W-:Y:S02]  /*0290*/  LEA R10, R5.reuse, R24, 0x3 ;  /* 0x00000018050a7211 */ /* 0x040fe400078e18ff */
[-C--:B------:R-:W-:Y:S01]  /*02a0*/  LEA R20, P0, R24, R3.reuse, 0x1 ;  /* 0x0000000318147211 */ /* 0x080fe200078008ff */
[----:B------:R5:W4:Y:S01]  /*02b0*/  LDG.E.U16 R9, desc[UR10][R18.64] ;  /* 0x0000000a12097981 */ /* 0x000b22000c1e1500 */
[-C--:B------:R-:W-:Y:S01]  /*02c0*/  LEA R22, P1, R10, R3.reuse, 0x1 ;  /* 0x000000030a167211 */ /* 0x080fe200078208ff */
[C---:B------:R-:W-:Y:S01]  /*02d0*/  IMAD R26, R5.reuse, 0x8, R10 ;  /* 0x00000008051a7824 */ /* 0x040fe200078e020a */
[-C--:B------:R-:W-:Y:S02]  /*02e0*/  LEA.HI.X.SX32 R21, R24, R2.reuse, 0x1, P0 ;  /* 0x0000000218157211 */ /* 0x080fe400000f0eff */
[-C--:B------:R-:W-:Y:S01]  /*02f0*/  LEA.HI.X.SX32 R23, R10, R2.reuse, 0x1, P1 ;  /* 0x000000020a177211 */ /* 0x080fe200008f0eff */
[----:B------:R-:W-:Y:S01]  /*0300*/  IMAD R10, R5, 0x8, R26 ;  /* 0x00000008050a7824 */ /* 0x000fe200078e021a */
[CC--:B0-----:R-:W-:Y:S01]  /*0310*/  LEA R12, P0, R26.reuse, R3.reuse, 0x1 ;  /* 0x000000031a0c7211 */ /* 0x0c1fe200078008ff */
[----:B------:R0:W4:Y:S03]  /*0320*/  LDG.E.U16 R25, desc[UR10][R20.64] ;  /* 0x0000000a14197981 */ /* 0x000126000c1e1500 */
[----:B------:R-:W-:Y:S01]  /*0330*/  LEA.HI.X.SX32 R13, R26, R2, 0x1, P0 ;  /* 0x000000021a0d7211 */ /* 0x000fe200000f0eff */
[----:B------:R-:W4:Y:S01]  /*0340*/  LDG.E.U16 R27, desc[UR10][R22.64] ;  /* 0x0000000a161b7981 */ /* 0x000f22000c1e1500 */
[----:B-1----:R-:W-:-:S02]  /*0350*/  LEA R14, P0, R10, R3, 0x1 ;  /* 0x000000030a0e7211 */ /* 0x002fc400078008ff */
[----:B------:R-:W-:Y:S01]  /*0360*/  LEA R24, R5, R10, 0x3 ;  /* 0x0000000a05187211 */ /* 0x000fe200078e18ff */
[----:B------:R1:W4:Y:S01]  /*0370*/  LDG.E.U16 R28, desc[UR10][R12.64] ;  /* 0x0000000a0c1c7981 */ /* 0x000322000c1e1500 */
[----:B------:R-:W-:-:S03]  /*0380*/  LEA.HI.X.SX32 R15, R10, R2, 0x1, P0 ;  /* 0x000000020a0f7211 */ /* 0x000fc600000f0eff */
[C---:B------:R-:W-:Y:S01]  /*0390*/  IMAD R10, R5.reuse, 0x8, R24 ;  /* 0x00000008050a7824 */ /* 0x040fe200078e0218 */
[-C--:B-----5:R-:W-:Y:S01]  /*03a0*/  LEA R16, P0, R24, R3.reuse, 0x1 ;  /* 0x0000000318107211 */ /* 0x0a0fe200078008ff */
[----:B------:R5:W4:Y:S02]  /*03b0*/  LDG.E.U16 R29, desc[UR10][R14.64] ;  /* 0x0000000a0e1d7981 */ /* 0x000b24000c1e1500 */
[C---:B------:R-:W-:Y:S01]  /*03c0*/  IMAD R26, R5.reuse, 0x8, R10 ;  /* 0x00000008051a7824 */ /* 0x040fe200078e020a */
[-C--:B------:R-:W-:Y:S02]  /*03d0*/  LEA R18, P1, R10, R3.reuse, 0x1 ;  /* 0x000000030a127211 */ /* 0x080fe400078208ff */
[-C--:B------:R-:W-:Y:S02]  /*03e0*/  LEA.HI.X.SX32 R17, R24, R2.reuse, 0x1, P0 ;  /* 0x0000000218117211 */ /* 0x080fe400000f0eff */
[----:B------:R-:W-:Y:S02]  /*03f0*/  LEA.HI.X.SX32 R19, R10, R2, 0x1, P1 ;  /* 0x000000020a137211 */ /* 0x000fe400008f0eff */
[----:B0-----:R-:W-:Y:S01]  /*0400*/  LEA R20, P0, R26, R3, 0x1 ;  /* 0x000000031a147211 */ /* 0x001fe200078008ff */
[----:B------:R0:W4:Y:S01]  /*0410*/  LDG.E.U16 R30, desc[UR10][R16.64] ;  /* 0x0000000a101e7981 */ /* 0x000122000c1e1500 */
[----:B------:R-:W-:-:S02]  /*0420*/  LEA R10, R5, R26, 0x3 ;  /* 0x0000001a050a7211 */ /* 0x000fc400078e18ff */
[-C--:B------:R-:W-:Y:S01]  /*0430*/  LEA.HI.X.SX32 R21, R26, R2.reuse, 0x1, P0 ;  /* 0x000000021a157211 */ /* 0x080fe200000f0eff */
[----:B------:R0:W4:Y:S01]  /*0440*/  LDG.E.U16 R31, desc[UR10][R18.64] ;  /* 0x0000000a121f7981 */ /* 0x000122000c1e1500 */
[CC--:B-1----:R-:W-:Y:S01]  /*0450*/  LEA R12, P0, R10.reuse, R3.reuse, 0x1 ;  /* 0x000000030a0c7211 */ /* 0x0c2fe200078008ff */
[C---:B------:R-:W-:Y:S02]  /*0460*/  IMAD R24, R5.reuse, 0x8, R10 ;  /* 0x0000000805187824 */ /* 0x040fe400078e020a */
[----:B------:R-:W4:Y:S01]  /*0470*/  LDG.E.U16 R32, desc[UR10][R20.64] ;  /* 0x0000000a14207981 */ /* 0x000f22000c1e1500 */
[----:B------:R-:W-:Y:S01]  /*0480*/  LEA.HI.X.SX32 R13, R10, R2, 0x1, P0 ;  /* 0x000000020a0d7211 */ /* 0x000fe200000f0eff */
[----:B------:R-:W-:Y:S01]  /*0490*/  IMAD R10, R5, 0x8, R24 ;  /* 0x00000008050a7824 */ /* 0x000fe200078e0218 */
[----:B-----5:R-:W-:-:S03]  /*04a0*/  LEA R14, P0, R24, R3, 0x1 ;  /* 0x00000003180e7211 */ /* 0x020fc600078008ff */
[----:B------:R1:W5:Y:S01]  /*04b0*/  LDG.E.U16 R33, desc[UR10][R12.64] ;  /* 0x0000000a0c217981 */ /* 0x000362000c1e1500 */
[-C--:B------:R-:W-:Y:S02]  /*04c0*/  LEA R22, P1, R10, R3.reuse, 0x1 ;  /* 0x000000030a167211 */ /* 0x080fe400078208ff */
[C---:B------:R-:W-:Y:S02]  /*04d0*/  LEA R26, R5.reuse, R10, 0x3 ;  /* 0x0000000a051a7211 */ /* 0x040fe400078e18ff */
[-C--:B------:R-:W-:Y:S02]  /*04e0*/  LEA.HI.X.SX32 R15, R24, R2.reuse, 0x1, P0 ;  /* 0x00000002180f7211 */ /* 0x080fe400000f0eff */
[-C--:B------:R-:W-:Y:S01]  /*04f0*/  LEA.HI.X.SX32 R23, R10, R2.reuse, 0x1, P1 ;  /* 0x000000020a177211 */ /* 0x080fe200008f0eff */
[C---:B------:R-:W-:Y:S01]  /*0500*/  IMAD R10, R5.reuse, 0x8, R26 ;  /* 0x00000008050a7824 */ /* 0x040fe200078e021a */
[CC--:B0-----:R-:W-:Y:S01]  /*0510*/  LEA R16, P0, R26.reuse, R3.reuse, 0x1 ;  /* 0x000000031a107211 */ /* 0x0c1fe200078008ff */
[----:B------:R0:W5:Y:S02]  /*0520*/  LDG.E.U16 R34, desc[UR10][R14.64] ;  /* 0x0000000a0e227981 */ /* 0x000164000c1e1500 */
[----:B------:R-:W-:Y:S01]  /*0530*/  IMAD R24, R5, 0x8, R10 ;  /* 0x0000000805187824 */ /* 0x000fe200078e020a */
[----:B------:R-:W-:Y:S01]  /*0540*/  LEA.HI.X.SX32 R17, R26, R2, 0x1, P0 ;  /* 0x000000021a117211 */ /* 0x000fe200000f0eff */
[----:B------:R-:W5:Y:S01]  /*0550*/  LDG.E.U16 R35, desc[UR10][R22.64] ;  /* 0x0000000a16237981 */ /* 0x000f62000c1e1500 */
[----:B------:R-:W-:-:S03]  /*0560*/  LEA R18, P0, R10, R3, 0x1 ;  /* 0x000000030a127211 */ /* 0x000fc600078008ff */
[----:B------:R0:W5:Y:S01]  /*0570*/  LDG.E.U16 R36, desc[UR10][R16.64] ;  /* 0x0000000a10247981 */ /* 0x000162000c1e1500 */
[----:B------:R-:W-:Y:S02]  /*0580*/  LEA.HI.X.SX32 R19, R10, R2, 0x1, P0 ;  /* 0x000000020a137211 */ /* 0x000fe400000f0eff */
[C---:B------:R-:W-:Y:S02]  /*0590*/  LEA R10, R5.reuse, R24, 0x3 ;  /* 0x00000018050a7211 */ /* 0x040fe400078e18ff */
[-C--:B-1----:R-:W-:Y:S01]  /*05a0*/  LEA R12, P0, R24, R3.reuse, 0x1 ;  /* 0x00000003180c7211 */ /* 0x082fe200078008ff */
[----:B------:R1:W5:Y:S01]  /*05b0*/  LDG.E.U16 R37, desc[UR10][R18.64] ;  /* 0x0000000a12257981 */ /* 0x000362000c1e1500 */
[-C--:B------:R-:W-:Y:S01]  /*05c0*/  LEA R20, P1, R10, R3.reuse, 0x1 ;  /* 0x000000030a147211 */ /* 0x080fe200078208ff */
[C---:B------:R-:W-:Y:S01]  /*05d0*/  IMAD R26, R5.reuse, 0x8, R10 ;  /* 0x00000008051a7824 */ /* 0x040fe200078e020a */
[-C--:B------:R-:W-:Y:S02]  /*05e0*/  LEA.HI.X.SX32 R13, R24, R2.reuse, 0x1, P0 ;  /* 0x00000002180d7211 */ /* 0x080fe400000f0eff */
[-C--:B------:R-:W-:Y:S01]  /*05f0*/  LEA.HI.X.SX32 R21, R10, R2.reuse, 0x1, P1 ;  /* 0x000000020a157211 */ /* 0x080fe200008f0eff */
[----:B------:R-:W-:Y:S01]  /*0600*/  IMAD R10, R5, 0x8, R26 ;  /* 0x00000008050a7824 */ /* 0x000fe200078e021a */
[CC--:B0-----:R-:W-:Y:S01]  /*0610*/  LEA R14, P0, R26.reuse, R3.reuse, 0x1 ;  /* 0x000000031a0e7211 */ /* 0x0c1fe200078008ff */
[----:B------:R0:W5:Y:S03]  /*0620*/  LDG.E.U16 R38, desc[UR10][R12.64] ;  /* 0x0000000a0c267981 */ /* 0x000166000c1e1500 */
[----:B------:R-:W-:Y:S01]  /*0630*/  LEA.HI.X.SX32 R15, R26, R2, 0x1, P0 ;  /* 0x000000021a0f7211 */ /* 0x000fe200000f0eff */
[----:B------:R-:W5:Y:S01]  /*0640*/  LDG.E.U16 R39, desc[UR10][R20.64] ;  /* 0x0000000a14277981 */ /* 0x000f62000c1e1500 */
[----:B------:R-:W-:-:S02]  /*0650*/  LEA R16, P0, R10, R3, 0x1 ;  /* 0x000000030a107211 */ /* 0x000fc400078008ff */
[----:B------:R-:W-:Y:S01]  /*0660*/  LEA R24, R5, R10, 0x3 ;  /* 0x0000000a05187211 */ /* 0x000fe200078e18ff */
[----:B------:R0:W5:Y:S01]  /*0670*/  LDG.E.U16 R40, desc[UR10][R14.64] ;  /* 0x0000000a0e287981 */ /* 0x000162000c1e1500 */
[----:B------:R-:W-:-:S03]  /*0680*/  LEA.HI.X.SX32 R17, R10, R2, 0x1, P0 ;  /* 0x000000020a117211 */ /* 0x000fc600000f0eff */
[C---:B------:R-:W-:Y:S01]  /*0690*/  IMAD R10, R5.reuse, 0x8, R24 ;  /* 0x00000008050a7824 */ /* 0x040fe200078e0218 */
[-C--:B-1----:R-:W-:Y:S01]  /*06a0*/  LEA R18, P0, R24, R3.reuse, 0x1 ;  /* 0x0000000318127211 */ /* 0x082fe200078008ff */
[----:B------:R1:W5:Y:S02]  /*06b0*/  LDG.E.U16 R41, desc[UR10][R16.64] ;  /* 0x0000000a10297981 */ /* 0x000364000c1e1500 */
[C---:B------:R-:W-:Y:S01]  /*06c0*/  IMAD R26, R5.reuse, 0x8, R10 ;  /* 0x00000008051a7824 */ /* 0x040fe200078e020a */
[-C--:B------:R-:W-:Y:S02]  /*06d0*/  LEA R22, P1, R10, R3.reuse, 0x1 ;  /* 0x000000030a167211 */ /* 0x080fe400078208ff */
[-C--:B------:R-:W-:Y:S02]  /*06e0*/  LEA.HI.X.SX32 R19, R24, R2.reuse, 0x1, P0 ;  /* 0x0000000218137211 */ /* 0x080fe400000f0eff */
[----:B------:R-:W-:Y:S02]  /*06f0*/  LEA.HI.X.SX32 R23, R10, R2, 0x1, P1 ;  /* 0x000000020a177211 */ /* 0x000fe400008f0eff */
[----:B0-----:R-:W-:Y:S01]  /*0700*/  LEA R12, P0, R26, R3, 0x1 ;  /* 0x000000031a0c7211 */ /* 0x001fe200078008ff */
[----:B------:R0:W5:Y:S01]  /*0710*/  LDG.E.U16 R42, desc[UR10][R18.64] ;  /* 0x0000000a122a7981 */ /* 0x000162000c1e1500 */
[----:B------:R-:W-:-:S02]  /*0720*/  LEA R10, R5, R26, 0x3 ;  /* 0x0000001a050a7211 */ /* 0x000fc400078e18ff */
[-C--:B------:R-:W-:Y:S01]  /*0730*/  LEA.HI.X.SX32 R13, R26, R2.reuse, 0x1, P0 ;  /* 0x000000021a0d7211 */ /* 0x080fe200000f0eff */
[----:B------:R-:W5:Y:S01]  /*0740*/  LDG.E.U16 R43, desc[UR10][R22.64] ;  /* 0x0000000a162b7981 */ /* 0x000f62000c1e1500 */
[CC--:B------:R-:W-:Y:S01]  /*0750*/  LEA R14, P0, R10.reuse, R3.reuse, 0x1 ;  /* 0x000000030a0e7211 */ /* 0x0c0fe200078008ff */
[C---:B------:R-:W-:Y:S02]  /*0760*/  IMAD R24, R5.reuse, 0x8, R10 ;  /* 0x0000000805187824 */ /* 0x040fe400078e020a */
[----:B------:R0:W5:Y:S01]  /*0770*/  LDG.E.U16 R44, desc[UR10][R12.64] ;  /* 0x0000000a0c2c7981 */ /* 0x000162000c1e1500 */
[----:B------:R-:W-:Y:S01]  /*0780*/  LEA.HI.X.SX32 R15, R10, R2, 0x1, P0 ;  /* 0x000000020a0f7211 */ /* 0x000fe200000f0eff */
[----:B------:R-:W-:Y:S01]  /*0790*/  IMAD R10, R5, 0x8, R24 ;  /* 0x00000008050a7824 */ /* 0x000fe200078e0218 */
[----:B-1----:R-:W-:-:S03]  /*07a0*/  LEA R16, P0, R24, R3, 0x1 ;  /* 0x0000000318107211 */ /* 0x002fc600078008ff */
        /* <DEDUP_REMOVED lines=122> */
[----:B--2---:R-:W-:-:S02]  /*0f50*/  LEA R14, P0, R10, R3, 0x1 ;  /* 0x000000030a0e7211 */ /* 0x004fc400078008ff */
[----:B------:R-:W-:Y:S01]  /*0f60*/  LEA R24, R5, R10, 0x3 ;  /* 0x0000000a05187211 */ /* 0x000fe200078e18ff */
[----:B------:R2:W5:Y:S01]  /*0f70*/  LDG.E.U16 R76, desc[UR10][R12.64] ;  /* 0x0000000a0c4c7981 */ /* 0x000562000c1e1500 */
[----:B------:R-:W-:-:S03]  /*0f80*/  LEA.HI.X.SX32 R15, R10, R2, 0x1, P0 ;  /* 0x000000020a0f7211 */ /* 0x000fc600000f0eff */
[C---:B------:R-:W-:Y:S01]  /*0f90*/  IMAD R10, R5.reuse, 0x8, R24 ;  /* 0x00000008050a7824 */ /* 0x040fe200078e0218 */
[-C--:B-1----:R-:W-:Y:S01]  /*0fa0*/  LEA R16, P0, R24, R3.reuse, 0x1 ;  /* 0x0000000318107211 */ /* 0x082fe200078008ff */
[----:B------:R1:W5:Y:S02]  /*0fb0*/  LDG.E.U16 R77, desc[UR10][R14.64] ;  /* 0x0000000a0e4d7981 */ /* 0x000364000c1e1500 */
[----:B------:R-:W-:Y:S01]  /*0fc0*/  IMAD R26, R5, 0x8, R10 ;  /* 0x00000008051a7824 */ /* 0x000fe200078e020a */
[----:B------:R-:W-:-:S04]  /*0fd0*/  LEA R20, P1, R10, R3, 0x1 ;  /* 0x000000030a147211 */ /* 0x000fc800078208ff */
[----:B------:R-:W-:Y:S02]  /*0fe0*/  LEA.HI.X.SX32 R21, R10, R2, 0x1, P1 ;  /* 0x000000020a157211 */ /* 0x000fe400008f0eff */
[C---:B------:R-:W-:Y:S02]  /*0ff0*/  LEA R10, R5.reuse, R26, 0x3 ;  /* 0x0000001a050a7211 */ /* 0x040fe400078e18ff */
[-C--:B------:R-:W-:Y:S01]  /*1000*/  LEA.HI.X.SX32 R17, R24, R2.reuse, 0x1, P0 ;  /* 0x0000000218117211 */ /* 0x080fe200000f0eff */
[----:B------:R-:W5:Y:S01]  /*1010*/  LDG.E.U16 R20, desc[UR10][R20.64] ;  /* 0x0000000a14147981 */ /* 0x000f62000c1e1500 */
[CC--:B0-----:R-:W-:Y:S01]  /*1020*/  LEA R18, P0, R26.reuse, R3.reuse, 0x1 ;  /* 0x000000031a127211 */ /* 0x0c1fe200078008ff */
[C---:B------:R-:W-:Y:S02]  /*1030*/  IMAD R24, R5.reuse, 0x8, R10 ;  /* 0x0000000805187824 */ /* 0x040fe400078e020a */
[----:B------:R0:W5:Y:S01]  /*1040*/  LDG.E.U16 R78, desc[UR10][R16.64] ;  /* 0x0000000a104e7981 */ /* 0x000162000c1e1500 */
[----:B------:R-:W-:Y:S01]  /*1050*/  LEA.HI.X.SX32 R19, R26, R2, 0x1, P0 ;  /* 0x000000021a137211 */ /* 0x000fe200000f0eff */
[----:B------:R-:W-:Y:S01]  /*1060*/  IMAD R26, R5, 0x8, R24 ;  /* 0x00000008051a7824 */ /* 0x000fe200078e0218 */
[----:B--2---:R-:W-:-:S03]  /*1070*/  LEA R12, P0, R10, R3, 0x1 ;  /* 0x000000030a0c7211 */ /* 0x004fc600078008ff */
[----:B------:R-:W2:Y:S01]  /*1080*/  LDG.E.U16 R18, desc[UR10][R18.64] ;  /* 0x0000000a12127981 */ /* 0x000ea2000c1e1500 */
[----:B------:R-:W-:Y:S02]  /*1090*/  LEA.HI.X.SX32 R13, R10, R2, 0x1, P0 ;  /* 0x000000020a0d7211 */ /* 0x000fe400000f0eff */
[CC--:B-1----:R-:W-:Y:S02]  /*10a0*/  LEA R14, P0, R24.reuse, R3.reuse, 0x1 ;  /* 0x00000003180e7211 */ /* 0x0c2fe400078008ff */
[----:B------:R-:W-:Y:S01]  /*10b0*/  LEA R5, R5, R26, 0x3 ;  /* 0x0000001a05057211 */ /* 0x000fe200078e18ff */
[----:B------:R1:W2:Y:S01]  /*10c0*/  LDG.E.U16 R12, desc[UR10][R12.64] ;  /* 0x0000000a0c0c7981 */ /* 0x0002a2000c1e1500 */
[----:B------:R-:W-:Y:S02]  /*10d0*/  LEA.HI.X.SX32 R15, R24, R2, 0x1, P0 ;  /* 0x00000002180f7211 */ /* 0x000fe400000f0eff */
[-C--:B------:R-:W-:Y:S02]  /*10e0*/  LEA R22, P1, R26, R3.reuse, 0x1 ;  /* 0x000000031a167211 */ /* 0x080fe400078208ff */
[----:B0-----:R-:W-:-:S02]  /*10f0*/  LEA R16, P0, R5, R3, 0x1 ;  /* 0x0000000305107211 */ /* 0x001fc400078008ff */
[-C--:B------:R-:W-:Y:S01]  /*1100*/  LEA.HI.X.SX32 R23, R26, R2.reuse, 0x1, P1 ;  /* 0x000000021a177211 */ /* 0x080fe200008f0eff */
[----:B------:R0:W2:Y:S01]  /*1110*/  LDG.E.U16 R15, desc[UR10][R14.64] ;  /* 0x0000000a0e0f7981 */ /* 0x0000a2000c1e1500 */
[----:B------:R-:W-:-:S03]  /*1120*/  LEA.HI.X.SX32 R17, R5, R2, 0x1, P0 ;  /* 0x0000000205117211 */ /* 0x000fc600000f0eff */
[----:B------:R-:W2:Y:S04]  /*1130*/  LDG.E.U16 R22, desc[UR10][R22.64] ;  /* 0x0000000a16167981 */ /* 0x000ea8000c1e1500 */
[----:B------:R-:W2:Y:S01]  /*1140*/  LDG.E.U16 R16, desc[UR10][R16.64] ;  /* 0x0000000a10107981 */ /* 0x000ea2000c1e1500 */
[----:B------:R-:W3:Y:S01]  /*1150*/  S2UR UR6, SR_CgaCtaId ;  /* 0x00000000000679c3 */ /* 0x000ee20000008800 */
[----:B------:R-:W-:Y:S01]  /*1160*/  VIADD R93, R228, 0x20 ;  /* 0x00000020e45d7836 */ /* 0x000fe20000000000 */
[C---:B------:R-:W-:Y:S02]  /*1170*/  LOP3.LUT R2, R11.reuse, 0xc0, RZ, 0xc0, !PT ;  /* 0x000000c00b027812 */ /* 0x040fe400078ec0ff */
[----:B------:R-:W-:Y:S01]  /*1180*/  LOP3.LUT R10, R11, 0xff, RZ, 0xc0, !PT ;  /* 0x000000ff0b0a7812 */ /* 0x000fe200078ec0ff */
[----:B------:R-:W-:Y:S01]  /*1190*/  UMOV UR4, 0x400 ;  /* 0x0000040000047882 */ /* 0x000fe20000000000 */
[----:B------:R-:W-:-:S02]  /*11a0*/  ISETP.GE.AND P0, PT, R93, 0x1, PT ;  /* 0x000000015d00780c */ /* 0x000fc40003f06270 */
[----:B------:R-:W-:Y:S01]  /*11b0*/  SHF.R.U32.HI R3, RZ, 0x2, R2 ;  /* 0x00000002ff037819 */ /* 0x000fe20000011602 */
[----:B------:R-:W-:-:S05]  /*11c0*/  IMAD.SHL.U32 R2, R10, 0x2, RZ ;  /* 0x000000020a027824 */ /* 0x000fca00078e00ff */
[----:B-1----:R-:W-:Y:S01]  /*11d0*/  LOP3.LUT R13, R2, R3, RZ, 0x3c, !PT ;  /* 0x00000003020d7212 */ /* 0x002fe200078e3cff */
[----:B---3--:R-:W-:Y:S01]  /*11e0*/  ULEA UR6, UR6, UR4, 0x18 ;  /* 0x0000000406067291 */ /* 0x008fe2000f8ec03f */
[----:B0-----:R-:W-:Y:S01]  /*11f0*/  IMAD.MOV.U32 R14, RZ, RZ, 0x3f800000 ;  /* 0x3f800000ff0e7424 */ /* 0x001fe200078e00ff */
[----:B------:R-:W-:Y:S01]  /*1200*/  MOV R2, 0xff800000 ;  /* 0xff80000000027802 */ /* 0x000fe20000000f00 */
[----:B------:R-:W-:Y:S01]  /*1210*/  IMAD.MOV.U32 R3, RZ, RZ, -0x800000 ;  /* 0xff800000ff037424 */ /* 0x000fe200078e00ff */
[----:B------:R-:W-:Y:S02]  /*1220*/  MOV R5, 0xff800000 ;  /* 0xff80000000057802 */ /* 0x000fe40000000f00 */
[----:B------:R-:W-:Y:S02]  /*1230*/  CS2R R132, SRZ ;  /* 0x0000000000847805 */ /* 0x000fe4000001ff00 */
[----:B------:R-:W-:Y:S01]  /*1240*/  CS2R R134, SRZ ;  /* 0x0000000000867805 */ /* 0x000fe2000001ff00 */
[----:B------:R0:W-:Y:S01]  /*1250*/  STS.U16 [R13+UR6], R4 ;  /* 0x000000040d007988 */ /* 0x0001e20008000406 */
[----:B------:R-:W-:-:S03]  /*1260*/  CS2R R124, SRZ ;  /* 0x00000000007c7805 */ /* 0x000fc6000001ff00 */
[----:B------:R1:W-:Y:S01]  /*1270*/  STS.U16 [R13+UR6+0x200], R6 ;  /* 0x000200060d007988 */ /* 0x0003e20008000406 */
[----:B------:R-:W-:-:S03]  /*1280*/  CS2R R126, SRZ ;  /* 0x00000000007e7805 */ /* 0x000fc6000001ff00 */
[----:B----4-:R3:W-:Y:S01]  /*1290*/  STS.U16 [R13+UR6+0x400], R7 ;  /* 0x000400070d007988 */ /* 0x0107e20008000406 */
[----:B------:R-:W-:-:S03]  /*12a0*/  CS2R R112, SRZ ;  /* 0x0000000000707805 */ /* 0x000fc6000001ff00 */
[----:B------:R-:W-:Y:S01]  /*12b0*/  STS.U16 [R13+UR6+0x600], R8 ;  /* 0x000600080d007988 */ /* 0x000fe20008000406 */
[----:B0-----:R-:W-:-:S03]  /*12c0*/  IMAD.MOV.U32 R4, RZ, RZ, -0x800000 ;  /* 0xff800000ff047424 */ /* 0x001fc600078e00ff */
[----:B------:R0:W-:Y:S01]  /*12d0*/  STS.U16 [R13+UR6+0x800], R9 ;  /* 0x000800090d007988 */ /* 0x0001e20008000406 */
[----:B-1----:R-:W-:-:S03]  /*12e0*/  MOV R6, 0x3f800000 ;  /* 0x3f80000000067802 */ /* 0x002fc60000000f00 */
[----:B------:R-:W-:Y:S01]  /*12f0*/  STS.U16 [R13+UR6+0xa00], R25 ;  /* 0x000a00190d007988 */ /* 0x000fe20008000406 */
[----:B---3--:R-:W-:-:S03]  /*1300*/  IMAD.MOV.U32 R7, RZ, RZ, 0x3f800000 ;  /* 0x3f800000ff077424 */ /* 0x008fc600078e00ff */
[----:B------:R-:W-:Y:S01]  /*1310*/  STS.U16 [R13+UR6+0xc00], R27 ;  /* 0x000c001b0d007988 */ /* 0x000fe20008000406 */
[----:B------:R-:W-:-:S03]  /*1320*/  CS2R R114, SRZ ;  /* 0x0000000000727805 */ /* 0x000fc6000001ff00 */
[----:B------:R-:W-:Y:S01]  /*1330*/  STS.U16 [R13+UR6+0xe00], R28 ;  /* 0x000e001c0d007988 */ /* 0x000fe20008000406 */
[----:B0-----:R-:W-:-:S03]  /*1340*/  IMAD.MOV.U32 R9, RZ, RZ, 0x3f800000 ;  /* 0x3f800000ff097424 */ /* 0x001fc600078e00ff */
[----:B------:R-:W-:Y:S01]  /*1350*/  STS.U16 [R13+UR6+0x1000], R29 ;  /* 0x0010001d0d007988 */ /* 0x000fe20008000406 */
[----:B------:R-:W-:-:S03]  /*1360*/  CS2R R116, SRZ ;  /* 0x0000000000747805 */ /* 0x000fc6000001ff00 */
[----:B------:R-:W-:Y:S01]  /*1370*/  STS.U16 [R13+UR6+0x1200], R30 ;  /* 0x0012001e0d007988 */ /* 0x000fe20008000406 */
[----:B------:R-:W-:-:S03]  /*1380*/  CS2R R118, SRZ ;  /* 0x0000000000767805 */ /* 0x000fc6000001ff00 */
[----:B------:R-:W-:Y:S01]  /*1390*/  STS.U16 [R13+UR6+0x1400], R31 ;  /* 0x0014001f0d007988 */ /* 0x000fe20008000406 */
[----:B------:R-:W-:-:S03]  /*13a0*/  CS2R R120, SRZ ;  /* 0x0000000000787805 */ /* 0x000fc6000001ff00 */
[----:B------:R-:W-:Y:S01]  /*13b0*/  STS.U16 [R13+UR6+0x1600], R32 ;  /* 0x001600200d007988 */ /* 0x000fe20008000406 */
[----:B------:R-:W-:-:S03]  /*13c0*/  CS2R R122, SRZ ;  /* 0x00000000007a7805 */ /* 0x000fc6000001ff00 */
[----:B-----5:R-:W-:Y:S01]  /*13d0*/  STS.U16 [R13+UR6+0x1800], R33 ;  /* 0x001800210d007988 */ /* 0x020fe20008000406 */
[----:B------:R-:W-:-:S03]  /*13e0*/  CS2R R128, SRZ ;  /* 0x0000000000807805 */ /* 0x000fc6000001ff00 */
        /* <DEDUP_REMOVED lines=34> */
[----:B------:R-:W-:Y:S04]  /*1610*/  STS.U16 [R13+UR6+0x3c00], R51 ;  /* 0x003c00330d007988 */ /* 0x000fe80008000406 */
        /* <DEDUP_REMOVED lines=17> */
[----:B------:R0:W-:Y:S04]  /*1730*/  STS.U16 [R13+UR6+0x6000], R69 ;  /* 0x006000450d007988 */ /* 0x0001e80008000406 */
[----:B------:R-:W-:Y:S04]  /*1740*/  STS.U16 [R13+UR6+0x6200], R70 ;  /* 0x006200460d007988 */ /* 0x000fe80008000406 */
[----:B------:R1:W-:Y:S04]  /*1750*/  STS.U16 [R13+UR6+0x6400], R71 ;  /* 0x006400470d007988 */ /* 0x0003e80008000406 */
[----:B------:R-:W-:Y:S01]  /*1760*/  STS.U16 [R13+UR6+0x6600], R72 ;  /* 0x006600480d007988 */ /* 0x000fe20008000406 */
[----:B0-----:R-:W-:-:S03]  /*1770*/  CS2R R68, SRZ ;  /* 0x0000000000447805 */ /* 0x001fc6000001ff00 */
[----:B------:R-:W-:Y:S04]  /*1780*/  STS.U16 [R13+UR6+0x6800], R73 ;  /* 0x006800490d007988 */ /* 0x000fe80008000406 */
[----:B------:R-:W-:Y:S01]  /*1790*/  STS.U16 [R13+UR6+0x6a00], R74 ;  /* 0x006a004a0d007988 */ /* 0x000fe20008000406 */
[----:B-1----:R-:W-:-:S03]  /*17a0*/  CS2R R70, SRZ ;  /* 0x0000000000467805 */ /* 0x002fc6000001ff00 */
[----:B------:R-:W-:Y:S04]  /*17b0*/  STS.U16 [R13+UR6+0x6c00], R75 ;  /* 0x006c004b0d007988 */ /* 0x000fe80008000406 */
[----:B------:R-:W-:Y:S04]  /*17c0*/  STS.U16 [R13+UR6+0x6e00], R76 ;  /* 0x006e004c0d007988 */ /* 0x000fe80008000406 */
[----:B------:R0:W-:Y:S04]  /*17d0*/  STS.U16 [R13+UR6+0x7000], R77 ;  /* 0x0070004d0d007988 */ /* 0x0001e80008000406 */
[----:B------:R-:W-:Y:S01]  /*17e0*/  STS.U16 [R13+UR6+0x7400], R20 ;  /* 0x007400140d007988 */ /* 0x000fe20008000406 */
[----:B0-----:R-:W-:-:S03]  /*17f0*/  CS2R R76, SRZ ;  /* 0x00000000004c7805 */ /* 0x001fc6000001ff00 */
[----:B------:R0:W-:Y:S04]  /*1800*/  STS.U16 [R13+UR6+0x7200], R78 ;  /* 0x0072004e0d007988 */ /* 0x0001e80008000406 */
[----:B--2---:R-:W-:Y:S04]  /*1810*/  STS.U16 [R13+UR6+0x7600], R18 ;  /* 0x007600120d007988 */ /* 0x004fe80008000406 */
[----:B------:R-:W-:Y:S01]  /*1820*/  STS.U16 [R13+UR6+0x7800], R12 ;  /* 0x0078000c0d007988 */ /* 0x000fe20008000406 */
[----:B0-----:R-:W-:-:S03]  /*1830*/  CS2R R78, SRZ ;  /* 0x00000000004e7805 */ /* 0x001fc6000001ff00 */
[----:B------:R-:W-:Y:S04]  /*1840*/  STS.U16 [R13+UR6+0x7a00], R15 ;  /* 0x007a000f0d007988 */ /* 0x000fe80008000406 */
[----:B------:R-:W-:Y:S04]  /*1850*/  STS.U16 [R13+UR6+0x7c00], R22 ;  /* 0x007c00160d007988 */ /* 0x000fe80008000406 */
[----:B------:R0:W-:Y:S02]  /*1860*/  STS.U16 [R13+UR6+0x7e00], R16 ;  /* 0x007e00100d007988 */ /* 0x0001e40008000406 */
[----:B0-----:R-:W-:Y:S01]  /*1870*/  LOP3.LUT R13, R11, 0x1c, RZ, 0xc0, !PT ;  /* 0x0000001c0b0d7812 */ /* 0x001fe200078ec0ff */
[----:B------:R-:W-:Y:S06]  /*1880*/  @!P0 BRA `(.L_x_0) ;  /* 0x0000005800148947 */ /* 0x000fec0003800000 */
[----:B------:R-:W0:Y:S01]  /*1890*/  LDC R39, c[0x0][0x268] ;  /* 0x00009a00ff277b82 */ /* 0x000e220000000800 */
[C---:B------:R-:W-:Y:S01]  /*18a0*/  LEA.HI R3, R13.reuse, 0x18, RZ, 0x1e ;  /* 0x000000180d037811 */ /* 0x040fe200078ff0ff */
[----:B------:R-:W-:Y:S01]  /*18b0*/  ULDC.64 UR4, c[0x0][0x260] ;  /* 0x0000980000047ab9 */ /* 0x000fe20000000a00 */
[C---:B------:R-:W-:Y:S01]  /*18c0*/  LEA.HI R17, R13.reuse, 0x10, RZ, 0x1e ;  /* 0x000000100d117811 */ /* 0x040fe200078ff0ff */
[----:B------:R-:W-:Y:S01]  /*18d0*/  UIMAD UR4, UR7, UR4, URZ ;  /* 0x00000004070472a4 */ /* 0x000fe2000f8e023f */
[C---:B------:R-:W-:Y:S01]  /*18e0*/  LEA.HI R19, R13.reuse, 0x8, RZ, 0x1e ;  /* 0x000000080d137811 */ /* 0x040fe200078ff0ff */
[----:B------:R-:W-:Y:S01]  /*18f0*/  IMAD.IADD R232, R228, 0x1, R3 ;  /* 0x00000001e4e87824 */ /* 0x000fe200078e0203 */
[----:B------:R-:W-:Y:S01]  /*1900*/  LEA.HI R226, R13, R228, RZ, 0x1e ;  /* 0x000000e40de27211 */ /* 0x000fe200078ff0ff */
[----:B------:R-:W1:Y:S01]  /*1910*/  LDC.64 R54, c[0x0][0x250] ;  /* 0x00009400ff367b82 */ /* 0x000e620000000a00 */
[----:B------:R-:W-:Y:S02]  /*1920*/  LOP3.LUT P0, RZ, R11, 0x3, RZ, 0xc0, !PT ;  /* 0x000000030bff7812 */ /* 0x000fe4000780c0ff */
[----:B------:R-:W-:-:S02]  /*1930*/  CS2R R76, SRZ ;  /* 0x00000000004c7805 */ /* 0x000fc4000001ff00 */
[----:B------:R-:W-:Y:S02]  /*1940*/  LOP3.LUT R11, R11, 0x1f, RZ, 0xc0, !PT ;  /* 0x0000001f0b0b7812 */ /* 0x000fe400078ec0ff */
[----:B------:R-:W-:Y:S02]  /*1950*/  CS2R R78, SRZ ;  /* 0x00000000004e7805 */ /* 0x000fe4000001ff00 */
[C---:B------:R-:W-:Y:S01]  /*1960*/  IADD3 R230, R228.reuse, R17, RZ ;  /* 0x00000011e4e67210 */ /* 0x040fe20007ffe0ff */
[----:B------:R-:W-:Y:S01]  /*1970*/  IMAD.IADD R228, R228, 0x1, R19 ;  /* 0x00000001e4e47824 */ /* 0x000fe200078e0213 */
[C---:B------:R-:W-:Y:S01]  /*1980*/  ISETP.GE.U32.AND P6, PT, R10.reuse, 0x80, PT ;  /* 0x000000800a00780c */ /* 0x040fe20003fc6070 */
[----:B------:R-:W2:Y:S01]  /*1990*/  LDC.64 R30, c[0x0][0x218] ;  /* 0x00008600ff1e7b82 */ /* 0x000ea20000000a00 */
[----:B------:R-:W-:Y:S01]  /*19a0*/  IMAD R11, R11, UR5, RZ ;  /* 0x000000050b0b7c24 */ /* 0x000fe2000f8e02ff */
[----:B------:R-:W-:Y:S01]  /*19b0*/  USHF.L.U32 UR5, UR4, 0x1, URZ ;  /* 0x0000000104057899 */ /* 0x000fe2000800063f */
[----:B------:R-:W-:-:S02]  /*19c0*/  ISETP.LT.U32.AND P0, PT, R10, 0x80, !P0 ;  /* 0x000000800a00780c */ /* 0x000fc40004701070 */
[----:B------:R-:W-:Y:S01]  /*19d0*/  CS2R R132, SRZ ;  /* 0x0000000000847805 */ /* 0x000fe2000001ff00 */
[C---:B------:R-:W-:Y:S01]  /*19e0*/  IMAD.SHL.U32 R3, R11.reuse, 0x2, RZ ;  /* 0x000000020b037824 */ /* 0x040fe200078e00ff */
[----:B------:R-:W-:Y:S01]  /*19f0*/  CS2R R134, SRZ ;  /* 0x0000000000867805 */ /* 0x000fe2000001ff00 */
[----:B------:R-:W-:Y:S01]  /*1a00*/  IMAD.HI R4, R11, 0x2, RZ ;  /* 0x000000020b047827 */ /* 0x000fe200078e02ff */
[----:B------:R-:W3:Y:S01]  /*1a10*/  LDC R33, c[0x0][0x258] ;  /* 0x00009600ff217b82 */ /* 0x000ee20000000800 */
[----:B------:R-:W-:Y:S02]  /*1a20*/  CS2R R124, SRZ ;  /* 0x00000000007c7805 */ /* 0x000fe4000001ff00 */
[----:B------:R-:W-:Y:S01]  /*1a30*/  CS2R R126, SRZ ;  /* 0x00000000007e7805 */ /* 0x000fe2000001ff00 */
[----:B0-----:R-:W-:Y:S01]  /*1a40*/  IMAD R5, R0, R39, RZ ;  /* 0x0000002700057224 */ /* 0x001fe200078e02ff */
[----:B------:R-:W-:Y:S02]  /*1a50*/  CS2R R112, SRZ ;  /* 0x0000000000707805 */ /* 0x000fe4000001ff00 */
[----:B------:R-:W-:-:S02]  /*1a60*/  CS2R R114, SRZ ;  /* 0x0000000000727805 */ /* 0x000fc4000001ff00 */
[----:B------:R-:W-:Y:S01]  /*1a70*/  CS2R R116, SRZ ;  /* 0x0000000000747805 */ /* 0x000fe2000001ff00 */
[----:B------:R-:W-:Y:S01]  /*1a80*/  IMAD R6, R39, 0x8, R5 ;  /* 0x0000000827067824 */ /* 0x000fe200078e0205 */
[----:B------:R-:W0:Y:S01]  /*1a90*/  LDC.64 R36, c[0x0][0x220] ;  /* 0x00008800ff247b82 */ /* 0x000e220000000a00 */
[----:B-1----:R-:W-:Y:S01]  /*1aa0*/  IMAD R54, R54, UR7, RZ ;  /* 0x0000000736367c24 */ /* 0x002fe2000f8e02ff */
[C---:B------:R-:W-:Y:S01]  /*1ab0*/  SHF.L.U32 R48, R55.reuse, 0x3, RZ ;  /* 0x0000000337307819 */ /* 0x040fe200000006ff */
[----:B------:R-:W-:Y:S01]  /*1ac0*/  IMAD.SHL.U32 R59, R55, 0x2, RZ ;  /* 0x00000002373b7824 */ /* 0x000fe200078e00ff */
[----:B------:R-:W-:Y:S01]  /*1ad0*/  LEA R7, R39, R6, 0x3 ;  /* 0x0000000627077211 */ /* 0x000fe200078e18ff */
[C---:B------:R-:W-:Y:S01]  /*1ae0*/  IMAD R61, R55.reuse, 0x3, RZ ;  /* 0x00000003373d7824 */ /* 0x040fe200078e02ff */
[----:B------:R-:W-:Y:S01]  /*1af0*/  CS2R R118, SRZ ;  /* 0x0000000000767805 */ /* 0x000fe2000001ff00 */
[----:B------:R-:W-:Y:S01]  /*1b00*/  IMAD.SHL.U32 R63, R55, 0x4, RZ ;  /* 0x00000004373f7824 */ /* 0x000fe200078e00ff */
[C---:B--2---:R-:W-:Y:S01]  /*1b10*/  LEA R19, P1, R54.reuse, R30, 0x1 ;  /* 0x0000001e36137211 */ /* 0x044fe200078208ff */
[----:B------:R-:W-:Y:S01]  /*1b20*/  IMAD R8, R39, 0x8, R7 ;  /* 0x0000000827087824 */ /* 0x000fe200078e0207 */
[----:B------:R-:W-:Y:S01]  /*1b30*/  CS2R R120, SRZ ;  /* 0x0000000000787805 */ /* 0x000fe2000001ff00 */
[----:B------:R-:W-:Y:S01]  /*1b40*/  IMAD R57, R55, 0x5, RZ ;  /* 0x0000000537397824 */ /* 0x000fe200078e02ff */
[----:B------:R-:W-:Y:S01]  /*1b50*/  LEA.HI.X.SX32 R31, R54, R31, 0x1, P1 ;  /* 0x0000001f361f7211 */ /* 0x000fe200008f0eff */
[----:B------:R-:W-:Y:S01]  /*1b60*/  IMAD R9, R39, 0x8, R8 ;  /* 0x0000000827097824 */ /* 0x000fe200078e0208 */
[----:B------:R-:W-:Y:S01]  /*1b70*/  CS2R R122, SRZ ;  /* 0x00000000007a7805 */ /* 0x000fe2000001ff00 */
[----:B------:R-:W-:Y:S01]  /*1b80*/  IMAD R56, R55, 0x6, RZ ;  /* 0x0000000637387824 */ /* 0x000fe200078e02ff */
[----:B------:R-:W-:Y:S01]  /*1b90*/  CS2R R128, SRZ ;  /* 0x0000000000807805 */ /* 0x000fe2000001ff00 */
[----:B---3--:R-:W-:Y:S01]  /*1ba0*/  IMAD R0, R10, R33, RZ ;  /* 0x000000210a007224 */ /* 0x008fe200078e02ff */
[----:B------:R-:W-:Y:S01]  /*1bb0*/  LEA R12, R39, R9, 0x3 ;  /* 0x00000009270c7211 */ /* 0x000fe200078e18ff */
[----:B------:R-:W-:Y:S01]  /*1bc0*/  IMAD R52, R55, 0x7, RZ ;  /* 0x0000000737347824 */ /* 0x000fe200078e02ff */
[----:B------:R-:W-:Y:S01]  /*1bd0*/  CS2R R130, SRZ ;  /* 0x0000000000827805 */ /* 0x000fe2000001ff00 */
[----:B------:R-:W-:Y:S01]  /*1be0*/  IMAD R2, R33, 0x100, R0 ;  /* 0x0000010021027824 */ /* 0x000fe200078e0200 */
[-C--:B------:R-:W-:Y:S01]  /*1bf0*/  LEA R16, P1, R0, R19.reuse, 0x1 ;  /* 0x0000001300107211 */ /* 0x080fe200078208ff */
[----:B------:R-:W-:Y:S01]  /*1c00*/  IMAD R14, R39, 0x8, R12 ;  /* 0x00000008270e7824 */ /* 0x000fe200078e020c */
[----:B0-----:R-:W-:Y:S01]  /*1c10*/  IADD3 R159, P3, P4, R3, UR5, R36 ;  /* 0x00000005039f7c10 */ /* 0x001fe2000fc7e024 */
[----:B------:R-:W-:Y:S01]  /*1c20*/  UIMAD.WIDE UR4, UR4, 0x2, URZ ;  /* 0x00000002040478a5 */ /* 0x000fe2000f8e023f */
[----:B------:R-:W-:Y:S01]  /*1c30*/  LEA R18, P2, R2, R19, 0x1 ;  /* 0x0000001302127211 */ /* 0x000fe200078408ff */
[----:B------:R-:W-:Y:S01]  /*1c40*/  IMAD R15, R39, 0x8, R14 ;  /* 0x00000008270f7824 */ /* 0x000fe200078e020e */
[-C--:B------:R-:W-:Y:S01]  /*1c50*/  LEA.HI.X.SX32 R17, R0, R31.reuse, 0x1, P1 ;  /* 0x0000001f00117211 */ /* 0x080fe200008f0eff */
[C---:B------:R-:W-:Y:S01]  /*1c60*/  IMAD R44, R55.reuse, 0x9, RZ ;  /* 0x00000009372c7824 */ /* 0x040fe200078e02ff */
[----:B------:R-:W-:Y:S01]  /*1c70*/  LEA.HI.X.SX32 R19, R2, R31, 0x1, P2 ;  /* 0x0000001f02137211 */ /* 0x000fe200010f0eff */
[----:B------:R-:W-:Y:S01]  /*1c80*/  IMAD R38, R55, 0x12, RZ ;  /* 0x0000001237267824 */ /* 0x000fe200078e02ff */
[----:B------:R-:W-:Y:S01]  /*1c90*/  LEA R20, R39, R15, 0x3 ;  /* 0x0000000f27147211 */ /* 0x000fe200078e18ff */
[----:B------:R-:W-:Y:S01]  /*1ca0*/  IMAD.WIDE R66, R61, 0x2, R16 ;  /* 0x000000023d427825 */ /* 0x000fe200078e0210 */
[----:B------:R-:W-:-:S02]  /*1cb0*/  IADD3.X R37, R4, UR5, R37, P3, P4 ;  /* 0x0000000504257c10 */ /* 0x000fc40009fe8425 */
[----:B------:R-:W-:Y:S02]  /*1cc0*/  CS2R R68, SRZ ;  /* 0x0000000000447805 */ /* 0x000fe4000001ff00 */
[-C--:B------:R-:W-:Y:S01]  /*1cd0*/  LEA R42, P1, R5, R159.reuse, 0x1 ;  /* 0x0000009f052a7211 */ /* 0x080fe200078208ff */
[----:B------:R-:W-:Y:S01]  /*1ce0*/  IMAD R21, R39, 0x8, R20 ;  /* 0x0000000827157824 */ /* 0x000fe200078e0214 */
[CC--:B------:R-:W-:Y:S01]  /*1cf0*/  LEA R40, P2, R6.reuse, R159.reuse, 0x1 ;  /* 0x0000009f06287211 */ /* 0x0c0fe200078408ff */
[----:B------:R-:W-:Y:S01]  /*1d00*/  IMAD.WIDE R58, R59, 0x2, R18 ;  /* 0x000000023b3a7825 */ /* 0x000fe200078e0212 */
[----:B------:R-:W-:Y:S02]  /*1d10*/  LEA R34, P3, R7, R159, 0x1 ;  /* 0x0000009f07227211 */ /* 0x000fe400078608ff */
[----:B------:R-:W-:Y:S02]  /*1d20*/  CS2R R70, SRZ ;  /* 0x0000000000467805 */ /* 0x000fe4000001ff00 */
[-C--:B------:R-:W-:Y:S01]  /*1d30*/  LEA.HI.X.SX32 R43, R5, R37.reuse, 0x1, P1 ;  /* 0x00000025052b7211 */ /* 0x080fe200008f0eff */
[----:B------:R-:W-:Y:S01]  /*1d40*/  IMAD R22, R39, 0x8, R21 ;  /* 0x0000000827167824 */ /* 0x000fe200078e0215 */
[-C--:B------:R-:W-:Y:S01]  /*1d50*/  LEA.HI.X.SX32 R41, R6, R37.reuse, 0x1, P2 ;  /* 0x0000002506297211 */ /* 0x080fe200010f0eff */
[--C-:B------:R-:W-:Y:S01]  /*1d60*/  IMAD.WIDE R64, R61, 0x2, R18.reuse ;  /* 0x000000023d407825 */ /* 0x100fe200078e0212 */
[----:B------:R-:W-:Y:S01]  /*1d70*/  LEA.HI.X.SX32 R35, R7, R37, 0x1, P3 ;  /* 0x0000002507237211 */ /* 0x000fe200018f0eff */
[----:B------:R0:W-:Y:S01]  /*1d80*/  STL.64 [R1+0xb0], R42 ;  /* 0x0000b02a01007387 */ /* 0x0001e20000100a00 */
[----:B------:R-:W-:Y:S01]  /*1d90*/  LEA R23, R39, R22, 0x3 ;  /* 0x0000001627177211 */ /* 0x000fe200078e18ff */
[----:B------:R-:W-:Y:S01]  /*1da0*/  IMAD.WIDE R60, R63, 0x2, R18 ;  /* 0x000000023f3c7825 */ /* 0x000fe200078e0212 */
[C---:B------:R-:W-:Y:S01]  /*1db0*/  LEA R32, P3, R12.reuse, R159, 0x1 ;  /* 0x0000009f0c207211 */ /* 0x040fe200078608ff */
[----:B------:R1:W-:Y:S01]  /*1dc0*/  STL.64 [R1+0xa8], R40 ;  /* 0x0000a82801007387 */ /* 0x0003e20000100a00 */
[----:B------:R-:W-:Y:S01]  /*1dd0*/  CS2R R80, SRZ ;  /* 0x0000000000507805 */ /* 0x000fe2000001ff00 */
[----:B------:R-:W-:Y:S01]  /*1de0*/  IMAD R24, R39, 0x8, R23 ;  /* 0x0000000827187824 */ /* 0x000fe200078e0217 */
[----:B------:R-:W-:Y:S01]  /*1df0*/  LEA.HI.X.SX32 R33, R12, R37, 0x1, P3 ;  /* 0x000000250c217211 */ /* 0x000fe200018f0eff */
[----:B------:R2:W-:Y:S01]  /*1e00*/  STL.64 [R1+0xa0], R34 ;  /* 0x0000a02201007387 */ /* 0x0005e20000100a00 */
[----:B------:R-:W-:Y:S01]  /*1e10*/  IMAD R45, R55, 0x17, RZ ;  /* 0x00000017372d7824 */ /* 0x000fe200078e02ff */
[----:B------:R-:W-:Y:S01]  /*1e20*/  CS2R R82, SRZ ;  /* 0x0000000000527805 */ /* 0x000fe2000001ff00 */
[----:B------:R-:W-:Y:S01]  /*1e30*/  IMAD R25, R39, 0x8, R24 ;  /* 0x0000000827197824 */ /* 0x000fe200078e0218 */
[----:B------:R-:W-:Y:S01]  /*1e40*/  CS2R R96, SRZ ;  /* 0x0000000000607805 */ /* 0x000fe2000001ff00 */
[C---:B0-----:R-:W-:Y:S01]  /*1e50*/  IMAD R42, R55.reuse, 0x15, RZ ;  /* 0x00000015372a7824 */ /* 0x041fe200078e02ff */
[----:B------:R-:W-:Y:S01]  /*1e60*/  CS2R R98, SRZ ;  /* 0x0000000000627805 */ /* 0x000fe2000001ff00 */
[----:B------:R-:W-:Y:S01]  /*1e70*/  IMAD R43, R55, 0x16, RZ ;  /* 0x00000016372b7824 */ /* 0x000fe200078e02ff */
[----:B------:R-:W-:Y:S01]  /*1e80*/  LEA R26, R39, R25, 0x3 ;  /* 0x00000019271a7211 */ /* 0x000fe200078e18ff */
[C---:B------:R-:W-:Y:S01]  /*1e90*/  IMAD R46, R55.reuse, 0x18, RZ ;  /* 0x00000018372e7824 */ /* 0x040fe200078e02ff */
[CC--:B-1----:R-:W-:Y:S01]  /*1ea0*/  LEA R40, P1, R8.reuse, R159.reuse, 0x1 ;  /* 0x0000009f08287211 */ /* 0x0c2fe200078208ff */
[----:B------:R-:W-:Y:S01]  /*1eb0*/  IMAD R47, R55, 0x19, RZ ;  /* 0x00000019372f7824 */ /* 0x000fe200078e02ff */
[----:B--2---:R-:W-:Y:S01]  /*1ec0*/  LEA R34, P2, R9, R159, 0x1 ;  /* 0x0000009f09227211 */ /* 0x004fe200078408ff */
[----:B------:R-:W-:Y:S01]  /*1ed0*/  IMAD R13, R39, 0x8, R26 ;  /* 0x00000008270d7824 */ /* 0x000fe200078e021a */
[-C--:B------:R-:W-:Y:S01]  /*1ee0*/  LEA.HI.X.SX32 R41, R8, R37.reuse, 0x1, P1 ;  /* 0x0000002508297211 */ /* 0x080fe200008f0eff */
[----:B------:R-:W-:Y:S01]  /*1ef0*/  IMAD R49, R55, 0x1a, RZ ;  /* 0x0000001a37317824 */ /* 0x000fe200078e02ff */
[----:B------:R-:W-:Y:S01]  /*1f00*/  LEA.HI.X.SX32 R35, R9, R37, 0x1, P2 ;  /* 0x0000002509237211 */ /* 0x000fe200010f0eff */
[----:B------:R-:W-:Y:S01]  /*1f10*/  IMAD R27, R39, 0x8, R13 ;  /* 0x00000008271b7824 */ /* 0x000fe200078e020d */
[----:B------:R-:W-:Y:S01]  /*1f20*/  CS2R R84, SRZ ;  /* 0x0000000000547805 */ /* 0x000fe2000001ff00 */
[----:B------:R0:W-:Y:S01]  /*1f30*/  STL.64 [R1+0x98], R40 ;  /* 0x0000982801007387 */ /* 0x0001e20000100a00 */
[----:B------:R-:W-:Y:S01]  /*1f40*/  IMAD R50, R55, 0x1b, RZ ;  /* 0x0000001b37327824 */ /* 0x000fe200078e02ff */
[----:B------:R-:W-:-:S02]  /*1f50*/  CS2R R86, SRZ ;  /* 0x0000000000567805 */ /* 0x000fc4000001ff00 */
[----:B------:R-:W-:Y:S01]  /*1f60*/  LEA R28, R39, R27, 0x3 ;  /* 0x0000001b271c7211 */ /* 0x000fe200078e18ff */
[----:B------:R1:W-:Y:S01]  /*1f70*/  STL.64 [R1+0x90], R34 ;  /* 0x0000902201007387 */ /* 0x0003e20000100a00 */
[C---:B------:R-:W-:Y:S01]  /*1f80*/  IMAD R51, R55.reuse, 0x1c, RZ ;  /* 0x0000001c37337824 */ /* 0x040fe200078e02ff */
[----:B------:R-:W-:Y:S01]  /*1f90*/  CS2R R100, SRZ ;  /* 0x0000000000647805 */ /* 0x000fe2000001ff00 */
[----:B------:R-:W-:Y:S01]  /*1fa0*/  IMAD R53, R55, 0x1d, RZ ;  /* 0x0000001d37357824 */ /* 0x000fe200078e02ff */
[----:B------:R2:W-:Y:S01]  /*1fb0*/  STL.64 [R1+0x88], R32 ;  /* 0x0000882001007387 */ /* 0x0005e20000100a00 */
[----:B------:R-:W-:Y:S01]  /*1fc0*/  IMAD R29, R39, 0x8, R28 ;  /* 0x00000008271d7824 */ /* 0x000fe200078e021c */
[----:B------:R-:W-:Y:S01]  /*1fd0*/  CS2R R102, SRZ ;  /* 0x0000000000667805 */ /* 0x000fe2000001ff00 */
[----:B------:R-:W-:Y:S01]  /*1fe0*/  IMAD R54, R55, 0x1e, RZ ;  /* 0x0000001e37367824 */ /* 0x000fe200078e02ff */
[----:B0-----:R-:W-:Y:S01]  /*1ff0*/  LEA R40, P1, R14, R159, 0x1 ;  /* 0x0000009f0e287211 */ /* 0x001fe200078208ff */
[----:B------:R-:W-:Y:S01]  /*2000*/  IMAD.MOV.U32 R36, RZ, RZ, -0x800000 ;  /* 0xff800000ff247424 */ /* 0x000fe200078e00ff */
[----:B------:R-:W-:-:S02]  /*2010*/  LEA R30, R39, R29, 0x3 ;  /* 0x0000001d271e7211 */ /* 0x000fc400078e18ff */
[----:B------:R-:W-:Y:S02]  /*2020*/  CS2R R88, SRZ ;  /* 0x0000000000587805 */ /* 0x000fe4000001ff00 */
[----:B-1----:R-:W-:Y:S02]  /*2030*/  LEA R34, P2, R15, R159, 0x1 ;  /* 0x0000009f0f227211 */ /* 0x002fe400078408ff */
[----:B------:R-:W-:Y:S02]  /*2040*/  CS2R R90, SRZ ;  /* 0x00000000005a7805 */ /* 0x000fe4000001ff00 */
[----:B------:R-:W-:Y:S01]  /*2050*/  LEA.HI.X.SX32 R41, R14, R37, 0x1, P1 ;  /* 0x000000250e297211 */ /* 0x000fe200008f0eff */
[----:B------:R-:W-:Y:S01]  /*2060*/  IMAD R3, R39, 0x8, R30 ;  /* 0x0000000827037824 */ /* 0x000fe200078e021e */
[----:B--2---:R-:W-:Y:S02]  /*2070*/  LEA R32, P3, R20, R159, 0x1 ;  /* 0x0000009f14207211 */ /* 0x004fe400078608ff */
[----:B------:R-:W-:-:S02]  /*2080*/  CS2R R104, SRZ ;  /* 0x0000000000687805 */ /* 0x000fc4000001ff00 */
[----:B------:R-:W-:Y:S01]  /*2090*/  LEA.HI.X.SX32 R35, R15, R37, 0x1, P2 ;  /* 0x000000250f237211 */ /* 0x000fe200010f0eff */
[----:B------:R0:W-:Y:S01]  /*20a0*/  STL.64 [R1+0x80], R40 ;  /* 0x0000802801007387 */ /* 0x0001e20000100a00 */
[----:B------:R-:W-:Y:S02]  /*20b0*/  LEA R10, R39, R3, 0x3 ;  /* 0x00000003270a7211 */ /* 0x000fe400078e18ff */
[----:B------:R-:W-:Y:S02]  /*20c0*/  CS2R R106, SRZ ;  /* 0x00000000006a7805 */ /* 0x000fe4000001ff00 */
[----:B------:R-:W-:Y:S01]  /*20d0*/  LEA.HI.X.SX32 R33, R20, R37, 0x1, P3 ;  /* 0x0000002514217211 */ /* 0x000fe200018f0eff */
[----:B------:R1:W-:Y:S01]  /*20e0*/  STL.64 [R1+0x78], R34 ;  /* 0x0000782201007387 */ /* 0x0003e20000100a00 */
[----:B------:R-:W-:Y:S01]  /*20f0*/  LEA R14, P3, R23, R159, 0x1 ;  /* 0x0000009f170e7211 */ /* 0x000fe200078608ff */
[----:B------:R-:W-:Y:S01]  /*2100*/  IMAD R0, R39, 0x8, R10 ;  /* 0x0000000827007824 */ /* 0x000fe200078e020a */
[----:B------:R-:W-:Y:S01]  /*2110*/  CS2R R92, SRZ ;  /* 0x00000000005c7805 */ /* 0x000fe2000001ff00 */
[----:B------:R2:W-:Y:S01]  /*2120*/  STL.64 [R1+0x70], R32 ;  /* 0x0000702001007387 */ /* 0x0005e20000100a00 */
[----:B------:R-:W-:Y:S01]  /*2130*/  LEA.HI.X.SX32 R15, R23, R37, 0x1, P3 ;  /* 0x00000025170f7211 */ /* 0x000fe200018f0eff */
[----:B------:R-:W-:Y:S01]  /*2140*/  IMAD R2, R39, 0x8, R0 ;  /* 0x0000000827027824 */ /* 0x000fe200078e0200 */
[----:B------:R-:W-:Y:S01]  /*2150*/  LEA R20, P3, R26, R159, 0x1 ;  /* 0x0000009f1a147211 */ /* 0x000fe200078608ff */
[C---:B0-----:R-:W-:Y:S01]  /*2160*/  IMAD R40, R55.reuse, 0xa, RZ ;  /* 0x0000000a37287824 */ /* 0x041fe200078e02ff */
[----:B------:R-:W-:Y:S01]  /*2170*/  CS2R R94, SRZ ;  /* 0x00000000005e7805 */ /* 0x000fe2000001ff00 */
[----:B------:R-:W-:Y:S01]  /*2180*/  IMAD R41, R55, 0x14, RZ ;  /* 0x0000001437297824 */ /* 0x000fe200078e02ff */
[----:B------:R-:W-:-:S02]  /*2190*/  LEA R4, R39, R2, 0x3 ;  /* 0x0000000227047211 */ /* 0x000fc400078e18ff */
[----:B------:R-:W-:Y:S02]  /*21a0*/  CS2R R108, SRZ ;  /* 0x00000000006c7805 */ /* 0x000fe4000001ff00 */
[-C--:B-1----:R-:W-:Y:S02]  /*21b0*/  LEA R34, P1, R21, R159.reuse, 0x1 ;  /* 0x0000009f15227211 */ /* 0x082fe400078208ff */
[----:B------:R-:W-:Y:S01]  /*21c0*/  CS2R R110, SRZ ;  /* 0x00000000006e7805 */ /* 0x000fe2000001ff00 */
[----:B------:R-:W-:Y:S01]  /*21d0*/  UMOV UR4, URZ ;  /* 0x0000003f00047c82 */ /* 0x000fe20008000000 */
[----:B------:R-:W-:Y:S01]  /*21e0*/  IMAD R5, R39, 0x8, R4 ;  /* 0x0000000827057824 */ /* 0x000fe200078e0204 */
[C---:B--2---:R-:W-:Y:S01]  /*21f0*/  LEA R32, P2, R22.reuse, R159, 0x1 ;  /* 0x0000009f16207211 */ /* 0x044fe200078408ff */
[----:B------:R-:W-:Y:S01]  /*2200*/  UMOV UR5, URZ ;  /* 0x0000003f00057c82 */ /* 0x000fe20008000000 */
[-C--:B------:R-:W-:Y:S01]  /*2210*/  LEA.HI.X.SX32 R35, R21, R37.reuse, 0x1, P1 ;  /* 0x0000002515237211 */ /* 0x080fe200008f0eff */
[C---:B------:R-:W-:Y:S01]  /*2220*/  IMAD R6, R39.reuse, 0x8, R5 ;  /* 0x0000000827067824 */ /* 0x040fe200078e0205 */
[-C--:B------:R-:W-:Y:S01]  /*2230*/  LEA.HI.X.SX32 R33, R22, R37.reuse, 0x1, P2 ;  /* 0x0000002516217211 */ /* 0x080fe200010f0eff */
[----:B------:R-:W-:Y:S01]  /*2240*/  ULDC UR9, c[0x0][0x238] ;  /* 0x00008e0000097ab9 */ /* 0x000fe20000000800 */
[----:B------:R-:W-:Y:S01]  /*2250*/  LEA.HI.X.SX32 R21, R26, R37, 0x1, P3 ;  /* 0x000000251a157211 */ /* 0x000fe200018f0eff */
[----:B------:R0:W-:Y:S01]  /*2260*/  STL.64 [R1+0x68], R34 ;  /* 0x0000682201007387 */ /* 0x0001e20000100a00 */
[----:B------:R-:W-:-:S02]  /*2270*/  LEA R7, R39, R6, 0x3 ;  /* 0x0000000627077211 */ /* 0x000fc400078e18ff */
[C---:B------:R-:W-:Y:S01]  /*2280*/  LEA R22, P3, R28.reuse, R159, 0x1 ;  /* 0x0000009f1c167211 */ /* 0x040fe200078608ff */
[----:B------:R1:W-:Y:S02]  /*2290*/  STL.64 [R1+0x60], R32 ;  /* 0x0000602001007387 */ /* 0x0003e40000100a00 */
[C---:B------:R-:W-:Y:S01]  /*22a0*/  IMAD R8, R39.reuse, 0x8, R7 ;  /* 0x0000000827087824 */ /* 0x040fe200078e0207 */
[----:B------:R-:W-:Y:S01]  /*22b0*/  LEA.HI.X.SX32 R23, R28, R37, 0x1, P3 ;  /* 0x000000251c177211 */ /* 0x000fe200018f0eff */
[----:B------:R2:W-:Y:S02]  /*22c0*/  STL.64 [R1+0x58], R14 ;  /* 0x0000580e01007387 */ /* 0x0005e40000100a00 */
[----:B------:R-:W-:Y:S01]  /*22d0*/  IMAD R9, R39, 0x8, R8 ;  /* 0x0000000827097824 */ /* 0x000fe200078e0208 */
[----:B0-----:R-:W-:-:S04]  /*22e0*/  LEA R34, P1, R24, R159, 0x1 ;  /* 0x0000009f18227211 */ /* 0x001fc800078208ff */
[----:B------:R-:W-:Y:S02]  /*22f0*/  LEA R11, R39, R9, 0x3 ;  /* 0x00000009270b7211 */ /* 0x000fe400078e18ff */
[----:B-1----:R-:W-:Y:S02]  /*2300*/  LEA R32, P2, R25, R159, 0x1 ;  /* 0x0000009f19207211 */ /* 0x002fe400078408ff */
[-C--:B------:R-:W-:Y:S01]  /*2310*/  LEA.HI.X.SX32 R35, R24, R37.reuse, 0x1, P1 ;  /* 0x0000002518237211 */ /* 0x080fe200008f0eff */
[----:B------:R-:W-:Y:S01]  /*2320*/  IMAD R12, R39, 0x8, R11 ;  /* 0x00000008270c7824 */ /* 0x000fe200078e020b */
[----:B------:R-:W-:Y:S02]  /*2330*/  LEA.HI.X.SX32 R33, R25, R37, 0x1, P2 ;  /* 0x0000002519217211 */ /* 0x000fe400010f0eff */
[----:B------:R-:W-:Y:S01]  /*2340*/  LEA R24, P2, R27, R159, 0x1 ;  /* 0x0000009f1b187211 */ /* 0x000fe200078408ff */
[----:B--2---:R-:W-:Y:S01]  /*2350*/  IMAD R14, R39, 0x8, R12 ;  /* 0x00000008270e7824 */ /* 0x004fe200078e020c */
[----:B------:R-:W-:Y:S02]  /*2360*/  STL.64 [R1+0x50], R34 ;  /* 0x0000502201007387 */ /* 0x000fe40000100a00 */
[----:B------:R-:W-:-:S02]  /*2370*/  LEA.HI.X.SX32 R25, R27, R37, 0x1, P2 ;  /* 0x000000251b197211 */ /* 0x000fc400010f0eff */
[----:B------:R-:W-:Y:S01]  /*2380*/  LEA R15, R39, R14, 0x3 ;  /* 0x0000000e270f7211 */ /* 0x000fe200078e18ff */
[----:B------:R0:W-:Y:S04]  /*2390*/  STL.64 [R1+0x48], R32 ;  /* 0x0000482001007387 */ /* 0x0001e80000100a00 */
[----:B------:R1:W-:Y:S01]  /*23a0*/  STL.64 [R1+0x40], R20 ;  /* 0x0000401401007387 */ /* 0x0003e20000100a00 */
[----:B0-----:R-:W-:Y:S01]  /*23b0*/  LEA R32, P1, R13, R159, 0x1 ;  /* 0x0000009f0d207211 */ /* 0x001fe200078208ff */
[----:B-1----:R-:W-:-:S03]  /*23c0*/  IMAD R20, R39, 0x8, R15 ;  /* 0x0000000827147824 */ /* 0x002fc600078e020f */
[----:B------:R-:W-:Y:S02]  /*23d0*/  LEA.HI.X.SX32 R33, R13, R37, 0x1, P1 ;  /* 0x000000250d217211 */ /* 0x000fe400008f0eff */
[----:B------:R-:W-:Y:S01]  /*23e0*/  LEA R26, P1, R29, R159, 0x1 ;  /* 0x0000009f1d1a7211 */ /* 0x000fe200078208ff */
[----:B------:R-:W-:Y:S02]  /*23f0*/  IMAD R13, R39, 0x8, R20 ;  /* 0x00000008270d7824 */ /* 0x000fe400078e0214 */
[----:B------:R-:W-:Y:S01]  /*2400*/  STL.64 [R1+0x38], R32 ;  /* 0x0000382001007387 */ /* 0x000fe20000100a00 */
[----:B------:R-:W-:Y:S02]  /*2410*/  LEA.HI.X.SX32 R27, R29, R37, 0x1, P1 ;  /* 0x000000251d1b7211 */ /* 0x000fe400008f0eff */
[----:B------:R-:W-:Y:S01]  /*2420*/  LEA R21, R39, R13, 0x3 ;  /* 0x0000000d27157211 */ /* 0x000fe200078e18ff */
[----:B------:R0:W-:Y:S04]  /*2430*/  STL.64 [R1+0x30], R24 ;  /* 0x0000301801007387 */ /* 0x0001e80000100a00 */
[----:B------:R1:W-:Y:S04]  /*2440*/  STL.64 [R1+0x28], R22 ;  /* 0x0000281601007387 */ /* 0x0003e80000100a00 */
[----:B------:R2:W-:Y:S01]  /*2450*/  STL.64 [R1+0x20], R26 ;  /* 0x0000201a01007387 */ /* 0x0005e20000100a00 */
[----:B0-----:R-:W-:-:S02]  /*2460*/  LEA R24, P2, R30, R159, 0x1 ;  /* 0x0000009f1e187211 */ /* 0x001fc400078408ff */
[C---:B-1----:R-:W-:Y:S02]  /*2470*/  LEA R22, P3, R3.reuse, R159, 0x1 ;  /* 0x0000009f03167211 */ /* 0x042fe400078608ff */
[-C--:B------:R-:W-:Y:S02]  /*2480*/  LEA.HI.X.SX32 R25, R30, R37.reuse, 0x1, P2 ;  /* 0x000000251e197211 */ /* 0x080fe400010f0eff */
[----:B------:R-:W-:Y:S01]  /*2490*/  LEA.HI.X.SX32 R23, R3, R37, 0x1, P3 ;  /* 0x0000002503177211 */ /* 0x000fe200018f0eff */
[----:B------:R-:W-:Y:S01]  /*24a0*/  IMAD R3, R39, 0x8, R21 ;  /* 0x0000000827037824 */ /* 0x000fe200078e0215 */
[-C--:B--2---:R-:W-:Y:S01]  /*24b0*/  LEA R26, P1, R10, R159.reuse, 0x1 ;  /* 0x0000009f0a1a7211 */ /* 0x084fe200078208ff */
[----:B------:R0:W-:Y:S01]  /*24c0*/  STL.64 [R1+0x18], R24 ;  /* 0x0000181801007387 */ /* 0x0001e20000100a00 */
[----:B------:R-:W-:Y:S02]  /*24d0*/  LEA R250, P3, R2, R159, 0x1 ;  /* 0x0000009f02fa7211 */ /* 0x000fe400078608ff */
[-C--:B------:R-:W-:Y:S01]  /*24e0*/  LEA.HI.X.SX32 R27, R10, R37.reuse, 0x1, P1 ;  /* 0x000000250a1b7211 */ /* 0x080fe200008f0eff */
[----:B------:R1:W-:Y:S01]  /*24f0*/  STL.64 [R1+0x10], R22 ;  /* 0x0000101601007387 */ /* 0x0003e20000100a00 */
[----:B------:R-:W-:-:S02]  /*2500*/  LEA.HI.X.SX32 R251, R2, R37, 0x1, P3 ;  /* 0x0000002502fb7211 */ /* 0x000fc400018f0eff */
[-C--:B------:R-:W-:Y:S01]  /*2510*/  LEA R248, P1, R4, R159.reuse, 0x1 ;  /* 0x0000009f04f87211 */ /* 0x080fe200078208ff */
[----:B------:R-:W-:Y:S01]  /*2520*/  STL.64 [R1+0x8], R26 ;  /* 0x0000081a01007387 */ /* 0x000fe20000100a00 */
[----:B------:R-:W-:Y:S02]  /*2530*/  LEA R244, P3, R6, R159, 0x1 ;  /* 0x0000009f06f47211 */ /* 0x000fe400078608ff */
[----:B------:R-:W-:Y:S02]  /*2540*/  LEA.HI.X.SX32 R249, R4, R37, 0x1, P1 ;  /* 0x0000002504f97211 */ /* 0x000fe400008f0eff */
[----:B0-----:R-:W-:Y:S02]  /*2550*/  LEA R24, P2, R0, R159, 0x1 ;  /* 0x0000009f00187211 */ /* 0x001fe400078408ff */
[-C--:B------:R-:W-:Y:S01]  /*2560*/  LEA.HI.X.SX32 R245, R6, R37.reuse, 0x1, P3 ;  /* 0x0000002506f57211 */ /* 0x080fe200018f0eff */
[----:B-1----:R-:W-:Y:S01]  /*2570*/  IMAD R22, R39, 0x8, R3 ;  /* 0x0000000827167824 */ /* 0x002fe200078e0203 */
[----:B------:R-:W-:-:S02]  /*2580*/  LEA.HI.X.SX32 R25, R0, R37, 0x1, P2 ;  /* 0x0000002500197211 */ /* 0x000fc400010f0eff */
[----:B------:R-:W-:Y:S02]  /*2590*/  LEA R246, P2, R5, R159, 0x1 ;  /* 0x0000009f05f67211 */ /* 0x000fe400078408ff */
[----:B------:R-:W-:Y:S01]  /*25a0*/  LEA R0, R39, R22, 0x3 ;  /* 0x0000001627007211 */ /* 0x000fe200078e18ff */
[----:B------:R-:W-:Y:S01]  /*25b0*/  STL.64 [R1], R24 ;  /* 0x0000001801007387 */ /* 0x000fe20000100a00 */
[----:B------:R-:W-:Y:S02]  /*25c0*/  LEA.HI.X.SX32 R247, R5, R37, 0x1, P2 ;  /* 0x0000002505f77211 */ /* 0x000fe400010f0eff */
[-C--:B------:R-:W-:Y:S01]  /*25d0*/  LEA R238, P1, R7, R159.reuse, 0x1 ;  /* 0x0000009f07ee7211 */ /* 0x080fe200078208ff */
[----:B------:R-:W-:Y:S01]  /*25e0*/  IMAD R2, R39, 0x8, R0 ;  /* 0x0000000827027824 */ /* 0x000fe200078e0200 */
[C---:B------:R-:W-:Y:S01]  /*25f0*/  LEA R236, P2, R8.reuse, R159, 0x1 ;  /* 0x0000009f08ec7211 */ /* 0x040fe200078408ff */
[----:B------:R0:W-:Y:S01]  /*2600*/  STL.64 [R1+0x288], R58 ;  /* 0x0002883a01007387 */ /* 0x0001e20000100a00 */
[-C--:B------:R-:W-:Y:S01]  /*2610*/  LEA.HI.X.SX32 R239, R7, R37.reuse, 0x1, P1 ;  /* 0x0000002507ef7211 */ /* 0x080fe200008f0eff */
[----:B------:R-:W-:Y:S01]  /*2620*/  IMAD R4, R39, 0x8, R2 ;  /* 0x0000000827047824 */ /* 0x000fe200078e0202 */
[----:B------:R-:W-:Y:S01]  /*2630*/  LEA.HI.X.SX32 R237, R8, R37, 0x1, P2 ;  /* 0x0000002508ed7211 */ /* 0x000fe200010f0eff */
[----:B------:R-:W-:Y:S01]  /*2640*/  STL.64 [R1+0x280], R66 ;  /* 0x0002804201007387 */ /* 0x000fe20000100a00 */
[----:B------:R-:W-:-:S02]  /*2650*/  LEA R224, P3, R9, R159, 0x1 ;  /* 0x0000009f09e07211 */ /* 0x000fc400078608ff */
[----:B------:R-:W-:Y:S01]  /*2660*/  LEA R5, R39, R4, 0x3 ;  /* 0x0000000427057211 */ /* 0x000fe200078e18ff */
[----:B------:R-:W-:Y:S01]  /*2670*/  STL.64 [R1+0x278], R64 ;  /* 0x0002784001007387 */ /* 0x000fe20000100a00 */
[----:B------:R-:W-:Y:S02]  /*2680*/  LEA.HI.X.SX32 R225, R9, R37, 0x1, P3 ;  /* 0x0000002509e17211 */ /* 0x000fe400018f0eff */
[CC--:B------:R-:W-:Y:S01]  /*2690*/  LEA R216, P2, R12.reuse, R159.reuse, 0x1 ;  /* 0x0000009f0cd87211 */ /* 0x0c0fe200078408ff */
[----:B------:R-:W-:Y:S01]  /*26a0*/  IMAD R6, R39, 0x8, R5 ;  /* 0x0000000827067824 */ /* 0x000fe200078e0205 */
[----:B------:R-:W-:Y:S01]  /*26b0*/  LEA R220, P1, R11, R159, 0x1 ;  /* 0x0000009f0bdc7211 */ /* 0x000fe200078208ff */
[----:B0-----:R-:W-:Y:S01]  /*26c0*/  IMAD.WIDE R58, R63, 0x2, R16 ;  /* 0x000000023f3a7825 */ /* 0x001fe200078e0210 */
[----:B------:R-:W-:Y:S02]  /*26d0*/  LEA.HI.X.SX32 R217, R12, R37, 0x1, P2 ;  /* 0x000000250cd97211 */ /* 0x000fe400010f0eff */
[----:B------:R-:W-:Y:S01]  /*26e0*/  LEA R202, P2, R20, R159, 0x1 ;  /* 0x0000009f14ca7211 */ /* 0x000fe200078408ff */
[----:B------:R-:W-:Y:S01]  /*26f0*/  IMAD R7, R39, 0x8, R6 ;  /* 0x0000000827077824 */ /* 0x000fe200078e0206 */
[----:B------:R-:W-:Y:S01]  /*2700*/  LEA.HI.X.SX32 R221, R11, R37, 0x1, P1 ;  /* 0x000000250bdd7211 */ /* 0x000fe200008f0eff */
[----:B------:R-:W-:Y:S01]  /*2710*/  IMAD.WIDE R62, R57, 0x2, R16 ;  /* 0x00000002393e7825 */ /* 0x000fe200078e0210 */
[----:B------:R-:W-:Y:S01]  /*2720*/  LEA R208, P1, R15, R159, 0x1 ;  /* 0x0000009f0fd07211 */ /* 0x000fe200078208ff */
[----:B------:R0:W-:Y:S01]  /*2730*/  STL.64 [R1+0x270], R58 ;  /* 0x0002703a01007387 */ /* 0x0001e20000100a00 */
[----:B------:R-:W-:-:S02]  /*2740*/  LEA R8, R39, R7, 0x3 ;  /* 0x0000000727087211 */ /* 0x000fc400078e18ff */
[----:B------:R-:W-:Y:S01]  /*2750*/  LEA.HI.X.SX32 R203, R20, R37, 0x1, P2 ;  /* 0x0000002514cb7211 */ /* 0x000fe200010f0eff */
[----:B------:R1:W-:Y:S01]  /*2760*/  STL.64 [R1+0x268], R60 ;  /* 0x0002683c01007387 */ /* 0x0003e20000100a00 */
[-C--:B------:R-:W-:Y:S01]  /*2770*/  LEA R194, P2, R3, R159.reuse, 0x1 ;  /* 0x0000009f03c27211 */ /* 0x080fe200078408ff */
[----:B------:R-:W-:Y:S01]  /*2780*/  IMAD R9, R39, 0x8, R8 ;  /* 0x0000000827097824 */ /* 0x000fe200078e0208 */
[----:B------:R-:W-:Y:S01]  /*2790*/  LEA R212, P3, R14, R159, 0x1 ;  /* 0x0000009f0ed47211 */ /* 0x000fe200078608ff */
[----:B------:R-:W-:Y:S01]  /*27a0*/  STL.64 [R1+0x260], R62 ;  /* 0x0002603e01007387 */ /* 0x000fe20000100a00 */
[----:B------:R-:W-:Y:S01]  /*27b0*/  LEA.HI.X.SX32 R209, R15, R37, 0x1, P1 ;  /* 0x000000250fd17211 */ /* 0x000fe200008f0eff */
[----:B------:R-:W-:Y:S01]  /*27c0*/  IMAD R10, R39, 0x8, R9 ;  /* 0x00000008270a7824 */ /* 0x000fe200078e0209 */
[----:B------:R-:W-:Y:S01]  /*27d0*/  LEA R196, P1, R21, R159, 0x1 ;  /* 0x0000009f15c47211 */ /* 0x000fe200078208ff */
[----:B0-----:R-:W-:Y:S01]  /*27e0*/  IMAD.WIDE R58, R57, 0x2, R18 ;  /* 0x00000002393a7825 */ /* 0x001fe200078e0212 */
[----:B------:R-:W-:-:S02]  /*27f0*/  LEA.HI.X.SX32 R195, R3, R37, 0x1, P2 ;  /* 0x0000002503c37211 */ /* 0x000fc400010f0eff */
[----:B------:R-:W-:Y:S01]  /*2800*/  LEA R11, R39, R10, 0x3 ;  /* 0x0000000a270b7211 */ /* 0x000fe200078e18ff */
[----:B-1----:R-:W-:Y:S01]  /*2810*/  IMAD.WIDE R60, R56, 0x2, R16 ;  /* 0x00000002383c7825 */ /* 0x002fe200078e0210 */
[----:B------:R-:W-:Y:S01]  /*2820*/  LEA.HI.X.SX32 R213, R14, R37, 0x1, P3 ;  /* 0x000000250ed57211 */ /* 0x000fe200018f0eff */
[----:B------:R0:W-:Y:S01]  /*2830*/  STL.64 [R1+0x258], R58 ;  /* 0x0002583a01007387 */ /* 0x0001e20000100a00 */
[----:B------:R-:W-:Y:S01]  /*2840*/  LEA R198, P3, R13, R159, 0x1 ;  /* 0x0000009f0dc67211 */ /* 0x000fe200078608ff */
[----:B------:R-:W-:Y:S01]  /*2850*/  IMAD R3, R39, 0x8, R11 ;  /* 0x0000000827037824 */ /* 0x000fe200078e020b */
[----:B------:R-:W-:Y:S01]  /*2860*/  LEA.HI.X.SX32 R197, R21, R37, 0x1, P1 ;  /* 0x0000002515c57211 */ /* 0x000fe200008f0eff */
[----:B------:R-:W-:Y:S01]  /*2870*/  IMAD.WIDE R56, R56, 0x2, R18 ;  /* 0x0000000238387825 */ /* 0x000fe200078e0212 */
[----:B------:R-:W-:Y:S01]  /*2880*/  LEA R190, P1, R0, R159, 0x1 ;  /* 0x0000009f00be7211 */ /* 0x000fe200078208ff */
[----:B------:R1:W-:Y:S01]  /*2890*/  STL.64 [R1+0x250], R60 ;  /* 0x0002503c01007387 */ /* 0x0003e20000100a00 */
[----:B------:R-:W-:Y:S01]  /*28a0*/  LEA.HI.X.SX32 R199, R13, R37, 0x1, P3 ;  /* 0x000000250dc77211 */ /* 0x000fe200018f0eff */
[----:B------:R-:W-:Y:S01]  /*28b0*/  IMAD R12, R39, 0x8, R3 ;  /* 0x00000008270c7824 */ /* 0x000fe200078e0203 */
[----:B------:R-:W-:Y:S01]  /*28c0*/  LEA R192, P3, R22, R159, 0x1 ;  /* 0x0000009f16c07211 */ /* 0x000fe200078608ff */
[----:B------:R2:W-:Y:S01]  /*28d0*/  STL.64 [R1+0x248], R56 ;  /* 0x0002483801007387 */ /* 0x0005e20000100a00 */
[----:B------:R-:W-:Y:S01]  /*28e0*/  LEA.HI.X.SX32 R191, R0, R37, 0x1, P1 ;  /* 0x0000002500bf7211 */ /* 0x000fe200008f0eff */
[----:B0-----:R-:W-:Y:S01]  /*28f0*/  IMAD.WIDE R58, R52, 0x2, R16 ;  /* 0x00000002343a7825 */ /* 0x001fe200078e0210 */
[----:B------:R-:W-:-:S02]  /*2900*/  LEA R188, P2, R2, R159, 0x1 ;  /* 0x0000009f02bc7211 */ /* 0x000fc400078408ff */
[C---:B------:R-:W-:Y:S01]  /*2910*/  LEA R0, R39.reuse, R12, 0x3 ;  /* 0x0000000c27007211 */ /* 0x040fe200078e18ff */
[----:B------:R-:W-:Y:S01]  /*2920*/  IMAD.MOV.U32 R14, RZ, RZ, 0x3f800000 ;  /* 0x3f800000ff0e7424 */ /* 0x000fe200078e00ff */
[----:B------:R-:W-:Y:S01]  /*2930*/  LEA.HI.X.SX32 R193, R22, R37, 0x1, P3 ;  /* 0x0000002516c17211 */ /* 0x000fe200018f0eff */
[----:B-1----:R-:W-:Y:S01]  /*2940*/  IMAD.WIDE R60, R52, 0x2, R18 ;  /* 0x00000002343c7825 */ /* 0x002fe200078e0212 */
[----:B------:R-:W-:Y:S01]  /*2950*/  LEA R186, P3, R4, R159, 0x1 ;  /* 0x0000009f04ba7211 */ /* 0x000fe200078608ff */
[----:B------:R0:W-:Y:S01]  /*2960*/  STL.64 [R1+0x240], R58 ;  /* 0x0002403a01007387 */ /* 0x0001e20000100a00 */
[-C--:B------:R-:W-:Y:S01]  /*2970*/  LEA.HI.X.SX32 R189, R2, R37.reuse, 0x1, P2 ;  /* 0x0000002502bd7211 */ /* 0x080fe200010f0eff */
[----:B------:R-:W-:Y:S01]  /*2980*/  IMAD R2, R39, 0x8, R0 ;  /* 0x0000000827027824 */ /* 0x000fe200078e0200 */
[----:B------:R-:W-:Y:S01]  /*2990*/  LEA.HI.X.SX32 R187, R4, R37, 0x1, P3 ;  /* 0x0000002504bb7211 */ /* 0x000fe200018f0eff */
[----:B--2---:R-:W-:Y:S01]  /*29a0*/  IMAD.WIDE R56, R48, 0x2, R16 ;  /* 0x0000000230387825 */ /* 0x004fe200078e0210 */
[-C--:B------:R-:W-:Y:S01]  /*29b0*/  LEA R184, P1, R5, R159.reuse, 0x1 ;  /* 0x0000009f05b87211 */ /* 0x080fe200078208ff */
[----:B------:R1:W-:Y:S01]  /*29c0*/  STL.64 [R1+0x238], R60 ;  /* 0x0002383c01007387 */ /* 0x0003e20000100a00 */
[C---:B------:R-:W-:Y:S01]  /*29d0*/  LEA R182, P2, R6.reuse, R159, 0x1 ;  /* 0x0000009f06b67211 */ /* 0x040fe200078408ff */
[----:B------:R-:W-:Y:S01]  /*29e0*/  IMAD R4, R39, 0x8, R2 ;  /* 0x0000000827047824 */ /* 0x000fe200078e0202 */
[-C--:B------:R-:W-:Y:S01]  /*29f0*/  LEA.HI.X.SX32 R185, R5, R37.reuse, 0x1, P1 ;  /* 0x0000002505b97211 */ /* 0x080fe200008f0eff */
[----:B------:R2:W-:Y:S01]  /*2a00*/  STL.64 [R1+0x230], R56 ;  /* 0x0002303801007387 */ /* 0x0005e20000100a00 */
[----:B------:R-:W-:Y:S01]  /*2a10*/  LEA.HI.X.SX32 R183, R6, R37, 0x1, P2 ;  /* 0x0000002506b77211 */ /* 0x000fe200010f0eff */
[----:B0-----:R-:W-:Y:S01]  /*2a20*/  IMAD.WIDE R58, R48, 0x2, R18 ;  /* 0x00000002303a7825 */ /* 0x001fe200078e0212 */
[----:B------:R-:W-:-:S02]  /*2a30*/  LEA R5, R39, R4, 0x3 ;  /* 0x0000000427057211 */ /* 0x000fc400078e18ff */
[-C--:B------:R-:W-:Y:S02]  /*2a40*/  LEA R176, P3, R7, R159.reuse, 0x1 ;  /* 0x0000009f07b07211 */ /* 0x080fe400078608ff */
[----:B------:R-:W-:Y:S01]  /*2a50*/  LEA R172, P2, R9, R159, 0x1 ;  /* 0x0000009f09ac7211 */ /* 0x000fe200078408ff */
[----:B------:R-:W-:Y:S01]  /*2a60*/  IMAD R6, R39, 0x8, R5 ;  /* 0x0000000827067824 */ /* 0x000fe200078e0205 */
[----:B------:R-:W-:Y:S01]  /*2a70*/  LEA.HI.X.SX32 R177, R7, R37, 0x1, P3 ;  /* 0x0000002507b17211 */ /* 0x000fe200018f0eff */
[----:B-1----:R-:W-:Y:S01]  /*2a80*/  IMAD.WIDE R60, R44, 0x2, R16 ;  /* 0x000000022c3c7825 */ /* 0x002fe200078e0210 */
[----:B------:R-:W-:Y:S01]  /*2a90*/  LEA R174, P1, R8, R159, 0x1 ;  /* 0x0000009f08ae7211 */ /* 0x000fe200078208ff */
[----:B------:R0:W-:Y:S01]  /*2aa0*/  STL.64 [R1+0x228], R58 ;  /* 0x0002283a01007387 */ /* 0x0001e20000100a00 */
[----:B------:R-:W-:Y:S01]  /*2ab0*/  LEA.HI.X.SX32 R173, R9, R37, 0x1, P2 ;  /* 0x0000002509ad7211 */ /* 0x000fe200010f0eff */
[----:B------:R-:W-:Y:S01]  /*2ac0*/  IMAD R7, R39, 0x8, R6 ;  /* 0x0000000827077824 */ /* 0x000fe200078e0206 */
[----:B------:R-:W-:Y:S01]  /*2ad0*/  LEA R22, P2, R3, R159, 0x1 ;  /* 0x0000009f03167211 */ /* 0x000fe200078408ff */
[----:B--2---:R-:W-:Y:S01]  /*2ae0*/  IMAD.WIDE R56, R44, 0x2, R18 ;  /* 0x000000022c387825 */ /* 0x004fe200078e0212 */
[----:B------:R-:W-:Y:S01]  /*2af0*/  LEA.HI.X.SX32 R175, R8, R37, 0x1, P1 ;  /* 0x0000002508af7211 */ /* 0x000fe200008f0eff */
[----:B------:R1:W-:Y:S01]  /*2b00*/  STL.64 [R1+0x220], R60 ;  /* 0x0002203c01007387 */ /* 0x0003e20000100a00 */
[----:B------:R-:W-:-:S02]  /*2b10*/  LEA R20, P1, R11, R159, 0x1 ;  /* 0x0000009f0b147211 */ /* 0x000fc400078208ff */
[----:B------:R-:W-:Y:S01]  /*2b20*/  LEA.HI.X.SX32 R23, R3, R37, 0x1, P2 ;  /* 0x0000002503177211 */ /* 0x000fe200010f0eff */
[----:B------:R2:W-:Y:S01]  /*2b30*/  STL.64 [R1+0x218], R56 ;  /* 0x0002183801007387 */ /* 0x0005e20000100a00 */
[----:B------:R-:W-:Y:S01]  /*2b40*/  LEA R3, R39, R7, 0x3 ;  /* 0x0000000727037211 */ /* 0x000fe200078e18ff */
[----:B0-----:R-:W-:Y:S01]  /*2b50*/  IMAD.WIDE R58, R40, 0x2, R16 ;  /* 0x00000002283a7825 */ /* 0x001fe200078e0210 */
[----:B------:R-:W-:Y:S02]  /*2b60*/  LEA R170, P3, R10, R159, 0x1 ;  /* 0x0000009f0aaa7211 */ /* 0x000fe400078608ff */
[----:B------:R-:W-:Y:S01]  /*2b70*/  LEA.HI.X.SX32 R21, R11, R37, 0x1, P1 ;  /* 0x000000250b157211 */ /* 0x000fe200008f0eff */
[----:B------:R-:W-:Y:S01]  /*2b80*/  IMAD R8, R39, 0x8, R3 ;  /* 0x0000000827087824 */ /* 0x000fe200078e0203 */
[----:B------:R-:W-:Y:S01]  /*2b90*/  LEA R26, P1, R0, R159, 0x1 ;  /* 0x0000009f001a7211 */ /* 0x000fe200078208ff */
[----:B-1----:R-:W-:Y:S01]  /*2ba0*/  IMAD.WIDE R60, R40, 0x2, R18 ;  /* 0x00000002283c7825 */ /* 0x002fe200078e0212 */
[----:B------:R-:W-:Y:S01]  /*2bb0*/  LEA.HI.X.SX32 R171, R10, R37, 0x1, P3 ;  /* 0x000000250aab7211 */ /* 0x000fe200018f0eff */
[----:B------:R0:W-:Y:S01]  /*2bc0*/  STL.64 [R1+0x210], R58 ;  /* 0x0002103a01007387 */ /* 0x0001e20000100a00 */
[----:B------:R-:W-:Y:S01]  /*2bd0*/  LEA R24, P3, R12, R159, 0x1 ;  /* 0x0000009f0c187211 */ /* 0x000fe200078608ff */
[----:B------:R-:W-:Y:S01]  /*2be0*/  IMAD.SHL.U32 R11, R55, 0x10, RZ ;  /* 0x00000010370b7824 */ /* 0x000fe200078e00ff */
[----:B------:R-:W-:Y:S01]  /*2bf0*/  LEA.HI.X.SX32 R27, R0, R37, 0x1, P1 ;  /* 0x00000025001b7211 */ /* 0x000fe200008f0eff */
[----:B------:R-:W-:Y:S01]  /*2c00*/  IMAD R0, R39, 0x8, R8 ;  /* 0x0000000827007824 */ /* 0x000fe200078e0208 */
[-C--:B------:R-:W-:Y:S01]  /*2c10*/  LEA R28, P2, R2, R159.reuse, 0x1 ;  /* 0x0000009f021c7211 */ /* 0x080fe200078408ff */
[----:B------:R1:W-:Y:S01]  /*2c20*/  STL.64 [R1+0x208], R60 ;  /* 0x0002083c01007387 */ /* 0x0003e20000100a00 */
[----:B------:R-:W-:Y:S01]  /*2c30*/  LEA R32, P1, R5, R159, 0x1 ;  /* 0x0000009f05207211 */ /* 0x000fe200078208ff */
[----:B------:R-:W-:Y:S01]  /*2c40*/  IMAD.MOV.U32 R10, RZ, RZ, RZ ;  /* 0x000000ffff0a7224 */ /* 0x000fe200078e00ff */
[----:B------:R-:W-:Y:S01]  /*2c50*/  LEA.HI.X.SX32 R25, R12, R37, 0x1, P3 ;  /* 0x000000250c197211 */ /* 0x000fe200018f0eff */
[----:B------:R-:W-:Y:S01]  /*2c60*/  IMAD R12, R55, 0xb, RZ ;  /* 0x0000000b370c7824 */ /* 0x000fe200078e02ff */
[----:B------:R-:W-:-:S02]  /*2c70*/  LEA R30, P3, R4, R159, 0x1 ;  /* 0x0000009f041e7211 */ /* 0x000fc400078608ff */
[-C--:B------:R-:W-:Y:S01]  /*2c80*/  LEA.HI.X.SX32 R29, R2, R37.reuse, 0x1, P2 ;  /* 0x00000025021d7211 */ /* 0x080fe200010f0eff */
[C---:B--2---:R-:W-:Y:S01]  /*2c90*/  IMAD.WIDE R56, R12.reuse, 0x2, R16 ;  /* 0x000000020c387825 */ /* 0x044fe200078e0210 */
[----:B------:R-:W-:Y:S02]  /*2ca0*/  LEA R2, R39, R0, 0x3 ;  /* 0x0000000027027211 */ /* 0x000fe400078e18ff */
[----:B------:R-:W-:Y:S01]  /*2cb0*/  LEA.HI.X.SX32 R33, R5, R37, 0x1, P1 ;  /* 0x0000002505217211 */ /* 0x000fe200008f0eff */
[----:B0-----:R-:W-:Y:S01]  /*2cc0*/  IMAD.WIDE R58, R12, 0x2, R18 ;  /* 0x000000020c3a7825 */ /* 0x001fe200078e0212 */
[-C--:B------:R-:W-:Y:S01]  /*2cd0*/  LEA R34, P2, R6, R159.reuse, 0x1 ;  /* 0x0000009f06227211 */ /* 0x080fe200078408ff */
[----:B------:R0:W-:Y:S01]  /*2ce0*/  STL.64 [R1+0x200], R56 ;  /* 0x0002003801007387 */ /* 0x0001e20000100a00 */
[----:B------:R-:W-:Y:S02]  /*2cf0*/  LEA R146, P1, R3, R159, 0x1 ;  /* 0x0000009f03927211 */ /* 0x000fe400078208ff */
[----:B------:R-:W-:Y:S01]  /*2d00*/  LEA.HI.X.SX32 R31, R4, R37, 0x1, P3 ;  /* 0x00000025041f7211 */ /* 0x000fe200018f0eff */
[----:B------:R-:W-:Y:S01]  /*2d10*/  IMAD R4, R39, 0x8, R2 ;  /* 0x0000000827047824 */ /* 0x000fe200078e0202 */
[----:B------:R-:W-:Y:S01]  /*2d20*/  LEA R144, P3, R7, R159, 0x1 ;  /* 0x0000009f07907211 */ /* 0x000fe200078608ff */
[----:B------:R2:W-:Y:S01]  /*2d30*/  STL.64 [R1+0x1f8], R58 ;  /* 0x0001f83a01007387 */ /* 0x0005e20000100a00 */
[-C--:B------:R-:W-:Y:S01]  /*2d40*/  LEA.HI.X.SX32 R35, R6, R37.reuse, 0x1, P2 ;  /* 0x0000002506237211 */ /* 0x080fe200010f0eff */
[----:B------:R-:W-:Y:S01]  /*2d50*/  IMAD R5, R39, 0x8, R4 ;  /* 0x0000000827057824 */ /* 0x000fe200078e0204 */
[----:B------:R-:W-:Y:S01]  /*2d60*/  LEA.HI.X.SX32 R147, R3, R37, 0x1, P1 ;  /* 0x0000002503937211 */ /* 0x000fe200008f0eff */
[----:B------:R-:W-:Y:S01]  /*2d70*/  IMAD R3, R55, 0xc, RZ ;  /* 0x0000000c37037824 */ /* 0x000fe200078e02ff */
[-C--:B------:R-:W-:Y:S01]  /*2d80*/  LEA R148, P2, R8, R159.reuse, 0x1 ;  /* 0x0000009f08947211 */ /* 0x080fe200078408ff */
[----:B------:R-:W-:Y:S01]  /*2d90*/  IMAD.MOV.U32 R6, RZ, RZ, 0x3f800000 ;  /* 0x3f800000ff067424 */ /* 0x000fe200078e00ff */
[----:B------:R-:W-:Y:S01]  /*2da0*/  LEA R152, P1, R2, R159, 0x1 ;  /* 0x0000009f02987211 */ /* 0x000fe200078208ff */
[----:B-1----:R-:W-:Y:S01]  /*2db0*/  IMAD.WIDE R60, R3, 0x2, R16 ;  /* 0x00000002033c7825 */ /* 0x002fe200078e0210 */
[----:B------:R-:W-:-:S02]  /*2dc0*/  LEA.HI.X.SX32 R145, R7, R37, 0x1, P3 ;  /* 0x0000002507917211 */ /* 0x000fc400018f0eff */
[----:B------:R-:W-:Y:S01]  /*2dd0*/  LEA R150, P3, R0, R159, 0x1 ;  /* 0x0000009f00967211 */ /* 0x000fe200078608ff */
[----:B0-----:R-:W-:Y:S01]  /*2de0*/  IMAD.WIDE R56, R3, 0x2, R18 ;  /* 0x0000000203387825 */ /* 0x001fe200078e0212 */
[-C--:B------:R-:W-:Y:S01]  /*2df0*/  LEA.HI.X.SX32 R149, R8, R37.reuse, 0x1, P2 ;  /* 0x0000002508957211 */ /* 0x080fe200010f0eff */
[----:B------:R-:W-:Y:S01]  /*2e00*/  STL.64 [R1+0x1f0], R60 ;  /* 0x0001f03c01007387 */ /* 0x000fe20000100a00 */
[----:B------:R-:W-:Y:S01]  /*2e10*/  LEA.HI.X.SX32 R153, R2, R37, 0x1, P1 ;  /* 0x0000002502997211 */ /* 0x000fe200008f0eff */
[----:B------:R-:W-:Y:S01]  /*2e20*/  IMAD R2, R55, 0xd, RZ ;  /* 0x0000000d37027824 */ /* 0x000fe200078e02ff */
[----:B------:R-:W-:Y:S01]  /*2e30*/  LEA R154, P2, R4, R159, 0x1 ;  /* 0x0000009f049a7211 */ /* 0x000fe200078408ff */
[----:B------:R0:W-:Y:S01]  /*2e40*/  STL.64 [R1+0x1e8], R56 ;  /* 0x0001e83801007387 */ /* 0x0001e20000100a00 */
[----:B------:R-:W-:Y:S01]  /*2e50*/  LEA.HI.X.SX32 R151, R0, R37, 0x1, P3 ;  /* 0x0000002500977211 */ /* 0x000fe200018f0eff */
[----:B--2---:R-:W-:Y:S01]  /*2e60*/  IMAD.WIDE R58, R2, 0x2, R16 ;  /* 0x00000002023a7825 */ /* 0x004fe200078e0210 */
[----:B------:R-:W-:-:S02]  /*2e70*/  LEA R156, P3, R5, R159, 0x1 ;  /* 0x0000009f059c7211 */ /* 0x000fc400078608ff */
[----:B------:R-:W-:Y:S01]  /*2e80*/  LEA.HI.X.SX32 R155, R4, R37, 0x1, P2 ;  /* 0x00000025049b7211 */ /* 0x000fe200010f0eff */
[----:B------:R-:W-:Y:S01]  /*2e90*/  IMAD R4, R55, 0xe, RZ ;  /* 0x0000000e37047824 */ /* 0x000fe200078e02ff */
[----:B------:R-:W-:Y:S01]  /*2ea0*/  LEA R0, R39, R5, 0x3 ;  /* 0x0000000527007211 */ /* 0x000fe200078e18ff */
[----:B------:R-:W-:Y:S01]  /*2eb0*/  IMAD.WIDE R2, R2, 0x2, R18 ;  /* 0x0000000202027825 */ /* 0x000fe200078e0212 */
[----:B------:R-:W-:Y:S01]  /*2ec0*/  LEA.HI.X.SX32 R157, R5, R37, 0x1, P3 ;  /* 0x00000025059d7211 */ /* 0x000fe200018f0eff */
[----:B------:R1:W-:Y:S01]  /*2ed0*/  STL.64 [R1+0x1e0], R58 ;  /* 0x0001e03a01007387 */ /* 0x0003e20000100a00 */
[----:B------:R-:W-:Y:S01]  /*2ee0*/  LEA R158, P4, R0, R159, 0x1 ;  /* 0x0000009f009e7211 */ /* 0x000fe200078808ff */
[----:B------:R-:W-:Y:S01]  /*2ef0*/  IMAD R5, R55, 0xf, RZ ;  /* 0x0000000f37057824 */ /* 0x000fe200078e02ff */
[----:B------:R-:W-:Y:S01]  /*2f00*/  MOV R15, 0xff800000 ;  /* 0xff800000000f7802 */ /* 0x000fe20000000f00 */
[----:B0-----:R-:W-:Y:S01]  /*2f10*/  IMAD.WIDE R56, R4, 0x2, R16 ;  /* 0x0000000204387825 */ /* 0x001fe200078e0210 */
[----:B------:R0:W-:Y:S01]  /*2f20*/  STL.64 [R1+0x1d8], R2 ;  /* 0x0001d80201007387 */ /* 0x0001e20000100a00 */
[----:B------:R-:W-:-:S02]  /*2f30*/  LEA.HI.X.SX32 R159, R0, R37, 0x1, P4 ;  /* 0x00000025009f7211 */ /* 0x000fc400020f0eff */
[C---:B------:R-:W-:Y:S01]  /*2f40*/  IMAD R37, R55.reuse, 0x11, RZ ;  /* 0x0000001137257824 */ /* 0x040fe200078e02ff */
[----:B------:R2:W-:Y:S01]  /*2f50*/  STL.64 [R1+0x1d0], R56 ;  /* 0x0001d03801007387 */ /* 0x0005e20000100a00 */
[----:B------:R-:W-:Y:S01]  /*2f60*/  IMAD R39, R55, 0x13, RZ ;  /* 0x0000001337277824 */ /* 0x000fe200078e02ff */
[----:B------:R-:W-:Y:S01]  /*2f70*/  MOV R13, 0xff800000 ;  /* 0xff800000000d7802 */ /* 0x000fe20000000f00 */
[----:B-1----:R-:W-:Y:S01]  /*2f80*/  IMAD.WIDE R58, R4, 0x2, R18 ;  /* 0x00000002043a7825 */ /* 0x002fe200078e0212 */
[----:B------:R-:W-:-:S03]  /*2f90*/  MOV R9, 0x3f800000 ;  /* 0x3f80000000097802 */ /* 0x000fc60000000f00 */
[----:B------:R-:W-:Y:S01]  /*2fa0*/  IMAD R55, R55, 0x1f, RZ ;  /* 0x0000001f37377824 */ /* 0x000fe200078e02ff */
[----:B------:R-:W-:Y:S01]  /*2fb0*/  STL.64 [R1+0x1c8], R58 ;  /* 0x0001c83a01007387 */ /* 0x000fe20000100a00 */
[----:B0-----:R-:W-:-:S04]  /*2fc0*/  IMAD.WIDE R2, R5, 0x2, R16 ;  /* 0x0000000205027825 */ /* 0x001fc800078e0210 */
[----:B--2---:R-:W-:Y:S01]  /*2fd0*/  IMAD.WIDE R56, R5, 0x2, R18 ;  /* 0x0000000205387825 */ /* 0x004fe200078e0212 */
[----:B------:R0:W-:Y:S03]  /*2fe0*/  STL.64 [R1+0x1c0], R2 ;  /* 0x0001c00201007387 */ /* 0x0001e60000100a00 */
[----:B------:R-:W-:Y:S01]  /*2ff0*/  IMAD.WIDE R4, R11, 0x2, R16 ;  /* 0x000000020b047825 */ /* 0x000fe200078e0210 */
[----:B------:R1:W-:Y:S03]  /*3000*/  STL.64 [R1+0x1b8], R56 ;  /* 0x0001b83801007387 */ /* 0x0003e60000100a00 */
[----:B------:R-:W-:Y:S01]  /*3010*/  IMAD.MOV.U32 R0, RZ, RZ, RZ ;  /* 0x000000ffff007224 */ /* 0x000fe200078e00ff */
[----:B------:R2:W-:Y:S01]  /*3020*/  STL.64 [R1+0x1b0], R4 ;  /* 0x0001b00401007387 */ /* 0x0005e20000100a00 */
[----:B------:R-:W-:-:S02]  /*3030*/  IMAD.MOV.U32 R8, RZ, RZ, -0x800000 ;  /* 0xff800000ff087424 */ /* 0x000fc400078e00ff */
[----:B------:R-:W-:Y:S02]  /*3040*/  IMAD.MOV.U32 R7, RZ, RZ, 0x3f800000 ;  /* 0x3f800000ff077424 */ /* 0x000fe400078e00ff */
[----:B0-----:R-:W-:-:S04]  /*3050*/  IMAD.WIDE R2, R11, 0x2, R18 ;  /* 0x000000020b027825 */ /* 0x001fc800078e0212 */
[C---:B-1----:R-:W-:Y:S01]  /*3060*/  IMAD.WIDE R56, R37.reuse, 0x2, R16 ;  /* 0x0000000225387825 */ /* 0x042fe200078e0210 */
[----:B------:R0:W-:Y:S03]  /*3070*/  STL.64 [R1+0x1a8], R2 ;  /* 0x0001a80201007387 */ /* 0x0001e60000100a00 */
[----:B--2---:R-:W-:Y:S01]  /*3080*/  IMAD.WIDE R4, R37, 0x2, R18 ;  /* 0x0000000225047825 */ /* 0x004fe200078e0212 */
[----:B------:R1:W-:Y:S04]  /*3090*/  STL.64 [R1+0x1a0], R56 ;  /* 0x0001a03801007387 */ /* 0x0003e80000100a00 */
[----:B------:R2:W-:Y:S01]  /*30a0*/  STL.64 [R1+0x198], R4 ;  /* 0x0001980401007387 */ /* 0x0005e20000100a00 */
[----:B0-----:R-:W-:-:S04]  /*30b0*/  IMAD.WIDE R2, R38, 0x2, R16 ;  /* 0x0000000226027825 */ /* 0x001fc800078e0210 */
[----:B-1----:R-:W-:Y:S01]  /*30c0*/  IMAD.WIDE R56, R38, 0x2, R18 ;  /* 0x0000000226387825 */ /* 0x002fe200078e0212 */
[----:B------:R0:W-:Y:S03]  /*30d0*/  STL.64 [R1+0x190], R2 ;  /* 0x0001900201007387 */ /* 0x0001e60000100a00 */
[C---:B--2---:R-:W-:Y:S01]  /*30e0*/  IMAD.WIDE R4, R39.reuse, 0x2, R16 ;  /* 0x0000000227047825 */ /* 0x044fe200078e0210 */
[----:B------:R-:W-:Y:S04]  /*30f0*/  STL.64 [R1+0x188], R56 ;  /* 0x0001883801007387 */ /* 0x000fe80000100a00 */
[----:B------:R1:W-:Y:S01]  /*3100*/  STL.64 [R1+0x180], R4 ;  /* 0x0001800401007387 */ /* 0x0003e20000100a00 */
[----:B0-----:R-:W-:-:S04]  /*3110*/  IMAD.WIDE R2, R39, 0x2, R18 ;  /* 0x0000000227027825 */ /* 0x001fc800078e0212 */
[C---:B------:R-:W-:Y:S01]  /*3120*/  IMAD.WIDE R38, R41.reuse, 0x2, R16 ;  /* 0x0000000229267825 */ /* 0x040fe200078e0210 */
[----:B------:R0:W-:Y:S03]  /*3130*/  STL.64 [R1+0x178], R2 ;  /* 0x0001780201007387 */ /* 0x0001e60000100a00 */
[----:B-1----:R-:W-:Y:S01]  /*3140*/  IMAD.WIDE R4, R41, 0x2, R18 ;  /* 0x0000000229047825 */ /* 0x002fe200078e0212 */
[----:B------:R1:W-:Y:S04]  /*3150*/  STL.64 [R1+0x170], R38 ;  /* 0x0001702601007387 */ /* 0x0003e80000100a00 */
[----:B------:R2:W-:Y:S01]  /*3160*/  STL.64 [R1+0x168], R4 ;  /* 0x0001680401007387 */ /* 0x0005e20000100a00 */
[----:B0-----:R-:W-:-:S04]  /*3170*/  IMAD.WIDE R2, R42, 0x2, R16 ;  /* 0x000000022a027825 */ /* 0x001fc800078e0210 */
[----:B-1----:R-:W-:Y:S01]  /*3180*/  IMAD.WIDE R38, R42, 0x2, R18 ;  /* 0x000000022a267825 */ /* 0x002fe200078e0212 */
[----:B------:R0:W-:Y:S03]  /*3190*/  STL.64 [R1+0x160], R2 ;  /* 0x0001600201007387 */ /* 0x0001e60000100a00 */
[C---:B--2---:R-:W-:Y:S01]  /*31a0*/  IMAD.WIDE R4, R43.reuse, 0x2, R16 ;  /* 0x000000022b047825 */ /* 0x044fe200078e0210 */
[----:B------:R1:W-:Y:S04]  /*31b0*/  STL.64 [R1+0x158], R38 ;  /* 0x0001582601007387 */ /* 0x0003e80000100a00 */
[----:B------:R2:W-:Y:S01]  /*31c0*/  STL.64 [R1+0x150], R4 ;  /* 0x0001500401007387 */ /* 0x0005e20000100a00 */
        /* <DEDUP_REMOVED lines=36> */
[----:B0-----:R-:W-:-:S05]  /*3410*/  IMAD.WIDE R2, R55, 0x2, R18 ;  /* 0x0000000237027825 */ /* 0x001fca00078e0212 */
[----:B------:R1:W-:Y:S02]  /*3420*/  STL.64 [R1+0xb8], R2 ;  /* 0x0000b80201007387 */ /* 0x0003e40000100a00 */
.L_x_1:
[----:B------:R-:W2:Y:S04]  /*3430*/  LDL.64 R52, [R1+0x270] ;  /* 0x0002700001347983 */ /* 0x000ea80000100a00 */
[----:B------:R-:W3:Y:S04]  /*3440*/  LDL.64 R44, [R1+0x268] ;  /* 0x00026800012c7983 */ /* 0x000ee80000100a00 */
[----:B------:R-:W4:Y:S04]  /*3450*/  LDL.64 R60, [R1+0x250] ;  /* 0x00025000013c7983 */ /* 0x000f280000100a00 */
[----:B-1----:R-:W5:Y:S04]  /*3460*/  LDL.64 R38, [R1+0x280] ;  /* 0x0002800001267983 */ /* 0x002f680000100a00 */
[----:B------:R-:W4:Y:S04]  /*3470*/  LDL.64 R46, [R1+0x278] ;  /* 0x00027800012e7983 */ /* 0x000f280000100a00 */
[----:B------:R-:W4:Y:S04]  /*3480*/  LDL.64 R64, [R1+0x240] ;  /* 0x0002400001407983 */ /* 0x000f280000100a00 */
[----:B------:R-:W4:Y:S04]  /*3490*/  LDL.64 R4, [R1+0x288] ;  /* 0x0002880001047983 */ /* 0x000f280000100a00 */
[----:B------:R-:W4:Y:S01]  /*34a0*/  LDL.64 R42, [R1+0x260] ;  /* 0x00026000012a7983 */ /* 0x000f220000100a00 */
[C---:B------:R-:W-:Y:S01]  /*34b0*/  IMAD.WIDE R2, R10.reuse, 0x2, R16 ;  /* 0x000000020a027825 */ /* 0x040fe200078e0210 */
[----:B------:R-:W0:Y:S02]  /*34c0*/  LDC R167, c[0x0][0x254] ;  /* 0x00009500ffa77b82 */ /* 0x000e240000000800 */
[----:B------:R-:W4:Y:S01]  /*34d0*/  LDL.64 R66, [R1+0x258] ;  /* 0x0002580001427983 */ /* 0x000f220000100a00 */
[----:B------:R-:W-:-:S03]  /*34e0*/  IMAD.WIDE R40, R10, 0x2, R18 ;  /* 0x000000020a287825 */ /* 0x000fc600078e0212 */
[----:B------:R-:W4:Y:S04]  /*34f0*/  LDL.64 R50, [R1+0x248] ;  /* 0x0002480001327983 */ /* 0x000f280000100a00 */
[----:B------:R-:W4:Y:S04]  /*3500*/  LDL.64 R58, [R1+0x238] ;  /* 0x00023800013a7983 */ /* 0x000f280000100a00 */
[----:B------:R-:W4:Y:S04]  /*3510*/  LDG.E.U16 R2, desc[UR10][R2.64] ;  /* 0x0000000a02027981 */ /* 0x000f28000c1e1500 */
[----:B------:R-:W4:Y:S04]  /*3520*/  LDL.64 R62, [R1+0x220] ;  /* 0x00022000013e7983 */ /* 0x000f280000100a00 */
[----:B------:R-:W4:Y:S04]  /*3530*/  LDL.64 R54, [R1+0x218] ;  /* 0x0002180001367983 */ /* 0x000f280000100a00 */
[----:B------:R2:W4:Y:S04]  /*3540*/  LDG.E.U16 R3, desc[UR10][R40.64] ;  /* 0x0000000a28037981 */ /* 0x000528000c1e1500 */
[----:B------:R-:W4:Y:S04]  /*3550*/  LDL.64 R74, [R1+0x208] ;  /* 0x00020800014a7983 */ /* 0x000f280000100a00 */
        /* <DEDUP_REMOVED lines=21> */
[----:B------:R-:W4:Y:S01]  /*36b0*/  LDL.64 R210, [R1+0xc0] ;  /* 0x0000c00001d27983 */ /* 0x000f220000100a00 */
[----:B--2---:R-:W-:-:S03]  /*36c0*/  IMAD.WIDE R40, R10, 0x2, R52 ;  /* 0x000000020a287825 */ /* 0x004fc600078e0234 */
[----:B------:R-:W2:Y:S01]  /*36d0*/  LDL.64 R52, [R1+0x210] ;  /* 0x0002100001347983 */ /* 0x000ea20000100a00 */
[----:B---3--:R-:W-:-:S03]  /*36e0*/  IMAD.WIDE R44, R10, 0x2, R44 ;  /* 0x000000020a2c7825 */ /* 0x008fc600078e022c */
[----:B------:R-:W3:Y:S04]  /*36f0*/  LDG.E.U16 R40, desc[UR10][R40.64] ;  /* 0x0000000a28287981 */ /* 0x000ee8000c1e1500 */
[----:B------:R1:W3:Y:S01]  /*3700*/  LDG.E.U16 R41, desc[UR10][R44.64] ;  /* 0x0000000a2c297981 */ /* 0x0002e2000c1e1500 */
[----:B-----5:R-:W-:-:S04]  /*3710*/  IMAD.WIDE R38, R10, 0x2, R38 ;  /* 0x000000020a267825 */ /* 0x020fc800078e0226 */
[C---:B----4-:R-:W-:Y:S02]  /*3720*/  IMAD.WIDE R46, R10.reuse, 0x2, R46 ;  /* 0x000000020a2e7825 */ /* 0x050fe400078e022e */
[----:B------:R-:W4:Y:S02]  /*3730*/  LDG.E.U16 R38, desc[UR10][R38.64] ;  /* 0x0000000a26267981 */ /* 0x000f24000c1e1500 */
[C---:B-1----:R-:W-:Y:S02]  /*3740*/  IMAD.WIDE R44, R10.reuse, 0x2, R60 ;  /* 0x000000020a2c7825 */ /* 0x042fe400078e023c */
[----:B------:R-:W5:Y:S02]  /*3750*/  LDL.64 R60, [R1+0x1f8] ;  /* 0x0001f800013c7983 */ /* 0x000f640000100a00 */
[C---:B------:R-:W-:Y:S02]  /*3760*/  IMAD.WIDE R4, R10.reuse, 0x2, R4 ;  /* 0x000000020a047825 */ /* 0x040fe400078e0204 */
[----:B------:R-:W3:Y:S04]  /*3770*/  LDG.E.U16 R44, desc[UR10][R44.64] ;  /* 0x0000000a2c2c7981 */ /* 0x000ee8000c1e1500 */
[----:B------:R1:W3:Y:S01]  /*3780*/  LDG.E.U16 R39, desc[UR10][R46.64] ;  /* 0x0000000a2e277981 */ /* 0x0002e2000c1e1500 */
[----:B------:R-:W-:-:S03]  /*3790*/  IMAD.WIDE R42, R10, 0x2, R42 ;  /* 0x000000020a2a7825 */ /* 0x000fc600078e022a */
[----:B------:R0:W4:Y:S01]  /*37a0*/  LDG.E.U16 R37, desc[UR10][R4.64] ;  /* 0x0000000a04257981 */ /* 0x000122000c1e1500 */
[----:B------:R-:W-:-:S03]  /*37b0*/  IMAD.WIDE R50, R10, 0x2, R50 ;  /* 0x000000020a327825 */ /* 0x000fc600078e0232 */
[----:B------:R-:W3:Y:S01]  /*37c0*/  LDG.E.U16 R42, desc[UR10][R42.64] ;  /* 0x0000000a2a2a7981 */ /* 0x000ee2000c1e1500 */
[----:B-1----:R-:W-:-:S03]  /*37d0*/  IMAD.WIDE R46, R10, 0x2, R64 ;  /* 0x000000020a2e7825 */ /* 0x002fc600078e0240 */
[----:B------:R-:W4:Y:S01]  /*37e0*/  LDL.64 R64, [R1+0x1c8] ;  /* 0x0001c80001407983 */ /* 0x000f220000100a00 */
[----:B0-----:R-:W-:-:S03]  /*37f0*/  IMAD.WIDE R4, R10, 0x2, R66 ;  /* 0x000000020a047825 */ /* 0x001fc600078e0242 */
[----:B------:R-:W3:Y:S04]  /*3800*/  LDL.64 R66, [R1+0x1d8] ;  /* 0x0001d80001427983 */ /* 0x000ee80000100a00 */
[----:B------:R0:W3:Y:S01]  /*3810*/  LDG.E.U16 R43, desc[UR10][R4.64] ;  /* 0x0000000a042b7981 */ /* 0x0000e2000c1e1500 */
[----:B------:R-:W-:-:S03]  /*3820*/  IMAD.WIDE R54, R10, 0x2, R54 ;  /* 0x000000020a367825 */ /* 0x000fc600078e0236 */
[----:B------:R1:W3:Y:S04]  /*3830*/  LDG.E.U16 R45, desc[UR10][R50.64] ;  /* 0x0000000a322d7981 */ /* 0x0002e8000c1e1500 */
[----:B------:R-:W3:Y:S01]  /*3840*/  LDG.E.U16 R46, desc[UR10][R46.64] ;  /* 0x0000000a2e2e7981 */ /* 0x000ee2000c1e1500 */
[----:B0-----:R-:W-:-:S03]  /*3850*/  IMAD.WIDE R4, R10, 0x2, R58 ;  /* 0x000000020a047825 */ /* 0x001fc600078e023a */
[----:B------:R-:W3:Y:S01]  /*3860*/  LDL.64 R58, [R1+0x1e0] ;  /* 0x0001e000013a7983 */ /* 0x000ee20000100a00 */
[----:B-1----:R-:W-:-:S03]  /*3870*/  IMAD.WIDE R50, R10, 0x2, R62 ;  /* 0x000000020a327825 */ /* 0x002fc600078e023e */
[----:B------:R-:W3:Y:S04]  /*3880*/  LDL.64 R62, [R1+0x1c0] ;  /* 0x0001c000013e7983 */ /* 0x000ee80000100a00 */
[----:B------:R0:W3:Y:S04]  /*3890*/  LDG.E.U16 R47, desc[UR10][R4.64] ;  /* 0x0000000a042f7981 */ /* 0x0000e8000c1e1500 */
[----:B------:R-:W3:Y:S01]  /*38a0*/  LDG.E.U16 R50, desc[UR10][R50.64] ;  /* 0x0000000a32327981 */ /* 0x000ee2000c1e1500 */
[----:B0-----:R-:W-:-:S03]  /*38b0*/  IMAD.WIDE R4, R10, 0x2, R74 ;  /* 0x000000020a047825 */ /* 0x001fc600078e024a */
[----:B------:R-:W3:Y:S04]  /*38c0*/  LDL.64 R74, [R1+0x1a8] ;  /* 0x0001a800014a7983 */ /* 0x000ee80000100a00 */
[----:B------:R0:W3:Y:S01]  /*38d0*/  LDG.E.U16 R51, desc[UR10][R54.64] ;  /* 0x0000000a36337981 */ /* 0x0000e2000c1e1500 */
[----:B------:R-:W-:-:S04]  /*38e0*/  IMAD.WIDE R48, R10, 0x2, R48 ;  /* 0x000000020a307825 */ /* 0x000fc800078e0230 */
[C---:B------:R-:W-:Y:S02]  /*38f0*/  IMAD.WIDE R56, R10.reuse, 0x2, R56 ;  /* 0x000000020a387825 */ /* 0x040fe400078e0238 */
[----:B------:R-:W3:Y:S02]  /*3900*/  LDG.E.U16 R48, desc[UR10][R48.64] ;  /* 0x0000000a30307981 */ /* 0x000ee4000c1e1500 */
[C---:B0-----:R-:W-:Y:S02]  /*3910*/  IMAD.WIDE R54, R10.reuse, 0x2, R140 ;  /* 0x000000020a367825 */ /* 0x041fe400078e028c */
[----:B------:R-:W3:Y:S04]  /*3920*/  LDL.64 R140, [R1+0x198] ;  /* 0x00019800018c7983 */ /* 0x000ee80000100a00 */
[----:B------:R-:W3:Y:S04]  /*3930*/  LDG.E.U16 R54, desc[UR10][R54.64] ;  /* 0x0000000a36367981 */ /* 0x000ee8000c1e1500 */
[----:B------:R0:W3:Y:S02]  /*3940*/  LDG.E.U16 R49, desc[UR10][R56.64] ;  /* 0x0000000a38317981 */ /* 0x0000e4000c1e1500 */
[----:B0-----:R-:W-:-:S02]  /*3950*/  IMAD.WIDE R56, R10, 0x2, R136 ;  /* 0x000000020a387825 */ /* 0x001fc400078e0288 */
[----:B------:R-:W3:Y:S04]  /*3960*/  LDL.64 R136, [R1+0x188] ;  /* 0x0001880001887983 */ /* 0x000ee80000100a00 */
[----:B------:R-:W3:Y:S01]  /*3970*/  LDG.E.U16 R56, desc[UR10][R56.64] ;  /* 0x0000000a38387981 */ /* 0x000ee2000c1e1500 */
[----:B--2---:R-:W-:-:S06]  /*3980*/  IMAD.WIDE R52, R10, 0x2, R52 ;  /* 0x000000020a347825 */ /* 0x004fcc00078e0234 */
[----:B------:R-:W2:Y:S04]  /*3990*/  LDG.E.U16 R52, desc[UR10][R52.64] ;  /* 0x0000000a34347981 */ /* 0x000ea8000c1e1500 */
[----:B------:R0:W2:Y:S01]  /*39a0*/  LDG.E.U16 R53, desc[UR10][R4.64] ;  /* 0x0000000a04357981 */ /* 0x0000a2000c1e1500 */
[----:B-----5:R-:W-:-:S05]  /*39b0*/  IMAD.WIDE R60, R10, 0x2, R60 ;  /* 0x000000020a3c7825 */ /* 0x020fca00078e023c */
[----:B------:R1:W5:Y:S01]  /*39c0*/  LDG.E.U16 R55, desc[UR10][R60.64] ;  /* 0x0000000a3c377981 */ /* 0x000362000c1e1500 */
[----:B0-----:R-:W-:-:S03]  /*39d0*/  IMAD.WIDE R4, R10, 0x2, R72 ;  /* 0x000000020a047825 */ /* 0x001fc600078e0248 */
[----:B------:R-:W2:Y:S04]  /*39e0*/  LDL.64 R72, [R1+0x190] ;  /* 0x0001900001487983 */ /* 0x000ea80000100a00 */
[----:B------:R-:W5:Y:S01]  /*39f0*/  LDG.E.U16 R57, desc[UR10][R4.64] ;  /* 0x0000000a04397981 */ /* 0x000f62000c1e1500 */
[----:B-1----:R-:W-:-:S03]  /*3a00*/  IMAD.WIDE R60, R10, 0x2, R160 ;  /* 0x000000020a3c7825 */ /* 0x002fc600078e02a0 */
[----:B------:R-:W5:Y:S01]  /*3a10*/  LDL.64 R160, [R1+0x170] ;  /* 0x0001700001a07983 */ /* 0x000f620000100a00 */
[----:B----4-:R-:W-:-:S03]  /*3a20*/  IMAD.WIDE R64, R10, 0x2, R64 ;  /* 0x000000020a407825 */ /* 0x010fc600078e0240 */
[----:B------:R-:W4:Y:S04]  /*3a30*/  LDG.E.U16 R60, desc[UR10][R60.64] ;  /* 0x0000000a3c3c7981 */ /* 0x000f28000c1e1500 */
[----:B------:R0:W4:Y:S02]  /*3a40*/  LDG.E.U16 R61, desc[UR10][R64.64] ;  /* 0x0000000a403d7981 */ /* 0x000124000c1e1500 */
[C---:B0-----:R-:W-:Y:S02]  /*3a50*/  IMAD.WIDE R64, R10.reuse, 0x2, R162 ;  /* 0x000000020a407825 */ /* 0x041fe400078e02a2 */
[----:B------:R-:W4:Y:S02]  /*3a60*/  LDL.64 R162, [R1+0x150] ;  /* 0x0001500001a27983 */ /* 0x000f240000100a00 */
[----:B---3--:R-:W-:-:S02]  /*3a70*/  IMAD.WIDE R58, R10, 0x2, R58 ;  /* 0x000000020a3a7825 */ /* 0x008fc400078e023a */
[----:B------:R-:W3:Y:S02]  /*3a80*/  LDG.E.U16 R64, desc[UR10][R64.64] ;  /* 0x0000000a40407981 */ /* 0x000ee4000c1e1500 */
[C---:B------:R-:W-:Y:S02]  /*3a90*/  IMAD.WIDE R66, R10.reuse, 0x2, R66 ;  /* 0x000000020a427825 */ /* 0x040fe400078e0242 */
[----:B------:R-:W3:Y:S02]  /*3aa0*/  LDG.E.U16 R58, desc[UR10][R58.64] ;  /* 0x0000000a3a3a7981 */ /* 0x000ee4000c1e1500 */
[----:B------:R-:W-:-:S04]  /*3ab0*/  IMAD.WIDE R62, R10, 0x2, R62 ;  /* 0x000000020a3e7825 */ /* 0x000fc800078e023e */
[C---:B------:R-:W-:Y:S02]  /*3ac0*/  IMAD.WIDE R4, R10.reuse, 0x2, R164 ;  /* 0x000000020a047825 */ /* 0x040fe400078e02a4 */
[----:B------:R-:W3:Y:S02]  /*3ad0*/  LDG.E.U16 R62, desc[UR10][R62.64] ;  /* 0x0000000a3e3e7981 */ /* 0x000ee4000c1e1500 */
[C---:B------:R-:W-:Y:S02]  /*3ae0*/  IMAD.WIDE R74, R10.reuse, 0x2, R74 ;  /* 0x000000020a4a7825 */ /* 0x040fe400078e024a */
[----:B------:R0:W3:Y:S04]  /*3af0*/  LDG.E.U16 R59, desc[UR10][R66.64] ;  /* 0x0000000a423b7981 */ /* 0x0000e8000c1e1500 */
[----:B------:R-:W3:Y:S04]  /*3b00*/  LDL.64 R164, [R1+0x158] ;  /* 0x0001580001a47983 */ /* 0x000ee80000100a00 */
[----:B------:R1:W3:Y:S01]  /*3b10*/  LDG.E.U16 R63, desc[UR10][R4.64] ;  /* 0x0000000a043f7981 */ /* 0x0002e2000c1e1500 */
[----:B0-----:R-:W-:-:S03]  /*3b20*/  IMAD.WIDE R66, R10, 0x2, R138 ;  /* 0x000000020a427825 */ /* 0x001fc600078e028a */
[----:B------:R-:W3:Y:S04]  /*3b30*/  LDL.64 R138, [R1+0x148] ;  /* 0x00014800018a7983 */ /* 0x000ee80000100a00 */
[----:B------:R0:W3:Y:S01]  /*3b40*/  LDG.E.U16 R65, desc[UR10][R74.64] ;  /* 0x0000000a4a417981 */ /* 0x0000e2000c1e1500 */
[----:B-1----:R-:W-:-:S03]  /*3b50*/  IMAD.WIDE R4, R10, 0x2, R140 ;  /* 0x000000020a047825 */ /* 0x002fc600078e028c */
[----:B------:R-:W3:Y:S04]  /*3b60*/  LDG.E.U16 R66, desc[UR10][R66.64] ;  /* 0x0000000a42427981 */ /* 0x000ee8000c1e1500 */
[----:B------:R-:W3:Y:S01]  /*3b70*/  LDL.64 R140, [R1+0x140] ;  /* 0x00014000018c7983 */ /* 0x000ee20000100a00 */
[----:B0-----:R-:W-:-:S03]  /*3b80*/  IMAD.WIDE R74, R10, 0x2, R180 ;  /* 0x000000020a4a7825 */ /* 0x001fc600078e02b4 */
[----:B------:R-:W3:Y:S04]  /*3b90*/  LDL.64 R180, [R1+0x130] ;  /* 0x0001300001b47983 */ /* 0x000ee80000100a00 */
[----:B------:R0:W3:Y:S01]  /*3ba0*/  LDG.E.U16 R67, desc[UR10][R4.64] ;  /* 0x0000000a04437981 */ /* 0x0000e2000c1e1500 */
[----:B------:R-:W-:-:S04]  /*3bb0*/  IMAD.WIDE R136, R10, 0x2, R136 ;  /* 0x000000020a887825 */ /* 0x000fc800078e0288 */
[C---:B0-----:R-:W-:Y:S02]  /*3bc0*/  IMAD.WIDE R4, R10.reuse, 0x2, R168 ;  /* 0x000000020a047825 */ /* 0x041fe400078e02a8 */
[----:B------:R-:W3:Y:S02]  /*3bd0*/  LDL.64 R168, [R1+0x128] ;  /* 0x0001280001a87983 */ /* 0x000ee40000100a00 */
[----:B--2---:R-:W-:-:S06]  /*3be0*/  IMAD.WIDE R72, R10, 0x2, R72 ;  /* 0x000000020a487825 */ /* 0x004fcc00078e0248 */
[----:B------:R-:W2:Y:S01]  /*3bf0*/  LDG.E.U16 R72, desc[UR10][R72.64] ;  /* 0x0000000a48487981 */ /* 0x000ea2000c1e1500 */
[----:B-----5:R-:W-:-:S06]  /*3c00*/  IMAD.WIDE R160, R10, 0x2, R160 ;  /* 0x000000020aa07825 */ /* 0x020fcc00078e02a0 */
[----:B------:R-:W5:Y:S04]  /*3c10*/  LDG.E.U16 R160, desc[UR10][R160.64] ;  /* 0x0000000aa0a07981 */ /* 0x000f68000c1e1500 */
[----:B------:R-:W5:Y:S04]  /*3c20*/  LDG.E.U16 R73, desc[UR10][R136.64] ;  /* 0x0000000a88497981 */ /* 0x000f68000c1e1500 */
[----:B------:R0:W5:Y:S02]  /*3c30*/  LDG.E.U16 R161, desc[UR10][R4.64] ;  /* 0x0000000a04a17981 */ /* 0x000164000c1e1500 */
[----:B0-----:R-:W-:-:S02]  /*3c40*/  IMAD.WIDE R4, R10, 0x2, R178 ;  /* 0x000000020a047825 */ /* 0x001fc400078e02b2 */
[----:B------:R-:W2:Y:S02]  /*3c50*/  LDL.64 R178, [R1+0x118] ;  /* 0x0001180001b27983 */ /* 0x000ea40000100a00 */
[C---:B----4-:R-:W-:Y:S02]  /*3c60*/  IMAD.WIDE R136, R10.reuse, 0x2, R162 ;  /* 0x000000020a887825 */ /* 0x050fe400078e02a2 */
[----:B------:R0:W4:Y:S02]  /*3c70*/  LDG.E.U16 R162, desc[UR10][R4.64] ;  /* 0x0000000a04a27981 */ /* 0x000124000c1e1500 */
[C---:B0-----:R-:W-:Y:S02]  /*3c80*/  IMAD.WIDE R4, R10.reuse, 0x2, R200 ;  /* 0x000000020a047825 */ /* 0x041fe400078e02c8 */
[----:B------:R-:W5:Y:S02]  /*3c90*/  LDL.64 R200, [R1+0x108] ;  /* 0x0001080001c87983 */ /* 0x000f640000100a00 */
[----:B------:R-:W-:-:S06]  /*3ca0*/  IMAD.WIDE R142, R10, 0x2, R142 ;  /* 0x000000020a8e7825 */ /* 0x000fcc00078e028e */
[----:B------:R-:W4:Y:S01]  /*3cb0*/  LDG.E.U16 R142, desc[UR10][R142.64] ;  /* 0x0000000a8e8e7981 */ /* 0x000f22000c1e1500 */
[----:B---3--:R-:W-:-:S03]  /*3cc0*/  IMAD.WIDE R138, R10, 0x2, R138 ;  /* 0x000000020a8a7825 */ /* 0x008fc600078e028a */
[----:B------:R0:W3:Y:S02]  /*3cd0*/  LDG.E.U16 R143, desc[UR10][R74.64] ;  /* 0x0000000a4a8f7981 */ /* 0x0000e4000c1e1500 */
[C---:B0-----:R-:W-:Y:S02]  /*3ce0*/  IMAD.WIDE R74, R10.reuse, 0x2, R164 ;  /* 0x000000020a4a7825 */ /* 0x041fe400078e02a4 */
[----:B------:R0:W3:Y:S02]  /*3cf0*/  LDG.E.U16 R165, desc[UR10][R138.64] ;  /* 0x0000000a8aa57981 */ /* 0x0000e4000c1e1500 */
[C---:B------:R-:W-:Y:S02]  /*3d00*/  IMAD.WIDE R140, R10.reuse, 0x2, R140 ;  /* 0x000000020a8c7825 */ /* 0x040fe400078e028c */
[----:B------:R1:W3:Y:S04]  /*3d10*/  LDG.E.U16 R163, desc[UR10][R74.64] ;  /* 0x0000000a4aa37981 */ /* 0x0002e8000c1e1500 */
[----:B------:R1:W3:Y:S01]  /*3d20*/  LDG.E.U16 R164, desc[UR10][R136.64] ;  /* 0x0000000a88a47981 */ /* 0x0002e2000c1e1500 */
[----:B0-----:R-:W-:-:S03]  /*3d30*/  IMAD.WIDE R138, R10, 0x2, R180 ;  /* 0x000000020a8a7825 */ /* 0x001fc600078e02b4 */
[----:B------:R-:W4:Y:S01]  /*3d40*/  LDL.64 R180, [R1+0x100] ;  /* 0x0001000001b47983 */ /* 0x000f220000100a00 */
[----:B-1----:R-:W-:Y:S01]  /*3d50*/  IMAD.WIDE R74, R10, 0x2, R168 ;  /* 0x000000020a4a7825 */ /* 0x002fe200078e02a8 */
[C---:B------:R-:W-:Y:S02]  /*3d60*/  SHF.L.U32 R169, R167.reuse, 0x1, RZ ;  /* 0x00000001a7a97819 */ /* 0x040fe400000006ff */
[----:B------:R0:W3:Y:S01]  /*3d70*/  LDG.E.U16 R166, desc[UR10][R140.64] ;  /* 0x0000000a8ca67981 */ /* 0x0000e2000c1e1500 */
[----:B------:R-:W-:-:S03]  /*3d80*/  IMAD.WIDE R136, R167, 0x2, R16 ;  /* 0x00000002a7887825 */ /* 0x000fc600078e0210 */
[----:B------:R-:W3:Y:S01]  /*3d90*/  LDG.E.U16 R168, desc[UR10][R138.64] ;  /* 0x0000000a8aa87981 */ /* 0x000ee2000c1e1500 */
[----:B0-----:R-:W-:-:S03]  /*3da0*/  IMAD.WIDE R140, R167, 0x2, R18 ;  /* 0x00000002a78c7825 */ /* 0x001fc600078e0212 */
[----:B------:R0:W3:Y:S02]  /*3db0*/  LDG.E.U16 R167, desc[UR10][R4.64] ;  /* 0x0000000a04a77981 */ /* 0x0000e4000c1e1500 */
[----:B0-----:R-:W-:Y:S02]  /*3dc0*/  IMAD.WIDE R4, R169, 0x2, R16 ;  /* 0x00000002a9047825 */ /* 0x001fe400078e0210 */
[----:B------:R0:W3:Y:S02]  /*3dd0*/  LDG.E.U16 R169, desc[UR10][R74.64] ;  /* 0x0000000a4aa97981 */ /* 0x0000e4000c1e1500 */
[----:B0-----:R-:W-:-:S04]  /*3de0*/  IMAD.WIDE R74, R10, 0x2, R136 ;  /* 0x000000020a4a7825 */ /* 0x001fc800078e0288 */
[----:B------:R-:W-:-:S04]  /*3df0*/  IMAD.WIDE R4, R10, 0x2, R4 ;  /* 0x000000020a047825 */ /* 0x000fc800078e0204 */
[C---:B------:R-:W-:Y:S02]  /*3e00*/  IMAD.WIDE R136, R10.reuse, 0x2, R206 ;  /* 0x000000020a887825 */ /* 0x040fe400078e02ce */
[----:B------:R-:W3:Y:S02]  /*3e10*/  LDL.64 R206, [R1+0xb8] ;  /* 0x0000b80001ce7983 */ /* 0x000ee40000100a00 */
[C---:B--2---:R-:W-:Y:S02]  /*3e20*/  IMAD.WIDE R138, R10.reuse, 0x2, R178 ;  /* 0x000000020a8a7825 */ /* 0x044fe400078e02b2 */
[----:B------:R5:W2:Y:S04]  /*3e30*/  LDG.E.U16 R178, desc[UR10][R74.64] ;  /* 0x0000000a4ab27981 */ /* 0x000aa8000c1e1500 */
[----:B------:R-:W2:Y:S01]  /*3e40*/  LDG.E.U16 R138, desc[UR10][R138.64] ;  /* 0x0000000a8a8a7981 */ /* 0x000ea2000c1e1500 */
[----:B-----5:R-:W-:-:S03]  /*3e50*/  IMAD.WIDE R74, R10, 0x2, R200 ;  /* 0x000000020a4a7825 */ /* 0x020fc600078e02c8 */
[----:B------:R0:W5:Y:S04]  /*3e60*/  LDG.E.U16 R139, desc[UR10][R4.64] ;  /* 0x0000000a048b7981 */ /* 0x000168000c1e1500 */
[----:B------:R-:W3:Y:S01]  /*3e70*/  LDL.64 R200, [R1+0xd8] ;  /* 0x0000d80001c87983 */ /* 0x000ee20000100a00 */
[----:B0-----:R-:W-:-:S03]  /*3e80*/  IMAD.WIDE R4, R10, 0x2, R204 ;  /* 0x000000020a047825 */ /* 0x001fc600078e02cc */
[----:B------:R-:W2:Y:S01]  /*3e90*/  LDL.64 R204, [R1+0xc8] ;  /* 0x0000c80001cc7983 */ /* 0x000ea20000100a00 */
[----:B------:R-:W-:-:S03]  /*3ea0*/  IMAD.WIDE R140, R10, 0x2, R140 ;  /* 0x000000020a8c7825 */ /* 0x000fc600078e028c */
[----:B------:R0:W5:Y:S04]  /*3eb0*/  LDG.E.U16 R179, desc[UR10][R4.64] ;  /* 0x0000000a04b37981 */ /* 0x000168000c1e1500 */
[----:B------:R-:W5:Y:S01]  /*3ec0*/  LDG.E.U16 R140, desc[UR10][R140.64] ;  /* 0x0000000a8c8c7981 */ /* 0x000f62000c1e1500 */
[----:B0-----:R-:W-:-:S03]  /*3ed0*/  IMAD.WIDE R4, R10, 0x2, R240 ;  /* 0x000000020a047825 */ /* 0x001fc600078e02f0 */
[----:B------:R-:W5:Y:S04]  /*3ee0*/  LDL.64 R240, [R1+0x90] ;  /* 0x0000900001f07983 */ /* 0x000f680000100a00 */
[----:B------:R4:W5:Y:S02]  /*3ef0*/  LDG.E.U16 R141, desc[UR10][R136.64] ;  /* 0x0000000a888d7981 */ /* 0x000964000c1e1500 */
[C---:B----4-:R-:W-:Y:S02]  /*3f00*/  IMAD.WIDE R136, R10.reuse, 0x2, R180 ;  /* 0x000000020a887825 */ /* 0x050fe400078e02b4 */
[----:B------:R0:W4:Y:S04]  /*3f10*/  LDG.E.U16 R180, desc[UR10][R74.64] ;  /* 0x0000000a4ab47981 */ /* 0x000128000c1e1500 */
[----:B------:R-:W4:Y:S01]  /*3f20*/  LDG.E.U16 R136, desc[UR10][R136.64] ;  /* 0x0000000a88887981 */ /* 0x000f22000c1e1500 */
[----:B0-----:R-:W-:-:S03]  /*3f30*/  IMAD.WIDE R74, R10, 0x2, R234 ;  /* 0x000000020a4a7825 */ /* 0x001fc600078e02ea */
[----:B------:R-:W4:Y:S04]  /*3f40*/  LDL.64 R234, [R1+0x88] ;  /* 0x0000880001ea7983 */ /* 0x000f280000100a00 */
[----:B------:R0:W4:Y:S04]  /*3f50*/  LDG.E.U16 R137, desc[UR10][R4.64] ;  /* 0x0000000a04897981 */ /* 0x000128000c1e1500 */
[----:B------:R-:W4:Y:S01]  /*3f60*/  LDG.E.U16 R74, desc[UR10][R74.64] ;  /* 0x0000000a4a4a7981 */ /* 0x000f22000c1e1500 */
[----:B0-----:R-:W-:-:S03]  /*3f70*/  IMAD.WIDE R4, R10, 0x2, R222 ;  /* 0x000000020a047825 */ /* 0x001fc600078e02de */
[----:B------:R-:W4:Y:S04]  /*3f80*/  LDL.64 R222, [R1+0x80] ;  /* 0x0000800001de7983 */ /* 0x000f280000100a00 */
[----:B------:R0:W4:Y:S02]  /*3f90*/  LDG.E.U16 R75, desc[UR10][R4.64] ;  /* 0x0000000a044b7981 */ /* 0x000124000c1e1500 */
[C---:B0-----:R-:W-:Y:S02]  /*3fa0*/  IMAD.WIDE R4, R10.reuse, 0x2, R218 ;  /* 0x000000020a047825 */ /* 0x041fe400078e02da */
[----:B------:R-:W4:Y:S04]  /*3fb0*/  LDL.64 R218, [R1+0x78] ;  /* 0x0000780001da7983 */ /* 0x000f280000100a00 */
[----:B------:R3:W4:Y:S02]  /*3fc0*/  LDG.E.U16 R181, desc[UR10][R4.64] ;  /* 0x0000000a04b57981 */ /* 0x000724000c1e1500 */
[----:B---3--:R-:W-:-:S05]  /*3fd0*/  IMAD.WIDE R4, R10, 0x2, R200 ;  /* 0x000000020a047825 */ /* 0x008fca00078e02c8 */
[----:B------:R0:W3:Y:S02]  /*3fe0*/  LDG.E.U16 R200, desc[UR10][R4.64] ;  /* 0x0000000a04c87981 */ /* 0x0000e4000c1e1500 */
[C---:B0-----:R-:W-:Y:S02]  /*3ff0*/  IMAD.WIDE R4, R10.reuse, 0x2, R214 ;  /* 0x000000020a047825 */ /* 0x041fe400078e02d6 */
[----:B------:R-:W3:Y:S04]  /*4000*/  LDL.64 R214, [R1+0x70] ;  /* 0x0000700001d67983 */ /* 0x000ee80000100a00 */
[----:B------:R2:W3:Y:S02]  /*4010*/  LDG.E.U16 R201, desc[UR10][R4.64] ;  /* 0x0000000a04c97981 */ /* 0x0004e4000c1e1500 */
[----:B--2---:R-:W-:-:S05]  /*4020*/  IMAD.WIDE R4, R10, 0x2, R204 ;  /* 0x000000020a047825 */ /* 0x004fca00078e02cc */
[----:B------:R0:W2:Y:S02]  /*4030*/  LDG.E.U16 R204, desc[UR10][R4.64] ;  /* 0x0000000a04cc7981 */ /* 0x0000a4000c1e1500 */
[----:B0-----:R-:W-:-:S05]  /*4040*/  IMAD.WIDE R4, R10, 0x2, R210 ;  /* 0x000000020a047825 */ /* 0x001fca00078e02d2 */
[----:B------:R0:W2:Y:S02]  /*4050*/  LDG.E.U16 R205, desc[UR10][R4.64] ;  /* 0x0000000a04cd7981 */ /* 0x0000a4000c1e1500 */
[----:B0-----:R-:W-:-:S05]  /*4060*/  IMAD.WIDE R4, R10, 0x2, R206 ;  /* 0x000000020a047825 */ /* 0x001fca00078e02ce */
[----:B------:R0:W2:Y:S01]  /*4070*/  LDG.E.U16 R206, desc[UR10][R4.64] ;  /* 0x0000000a04ce7981 */ /* 0x0000a2000c1e1500 */
[----:B------:R-:W0:Y:S02]  /*4080*/  S2R R210, SR_TID.X ;  /* 0x0000000000d27919 */ /* 0x000e240000002100 */
[C---:B0-----:R-:W-:Y:S01]  /*4090*/  IMAD.SHL.U32 R5, R210.reuse, 0x8, RZ ;  /* 0x00000008d2057824 */ /* 0x041fe200078e00ff */
[C---:B------:R-:W-:Y:S02]  /*40a0*/  LOP3.LUT R4, R210.reuse, 0x60, RZ, 0xc0, !PT ;  /* 0x00000060d2047812 */ /* 0x040fe400078ec0ff */
[----:B------:R-:W-:Y:S02]  /*40b0*/  LOP3.LUT R207, R210, 0x7, RZ, 0xc0, !PT ;  /* 0x00000007d2cf7812 */ /* 0x000fe400078ec0ff */
[----:B------:R-:W-:Y:S02]  /*40c0*/  LOP3.LUT R5, R5, 0x30, RZ, 0xc0, !PT ;  /* 0x0000003005057812 */ /* 0x000fe400078ec0ff */
[----:B------:R-:W-:Y:S01]  /*40d0*/  SHF.L.U32 R211, R207, 0x6, RZ ;  /* 0x00000006cfd37819 */ /* 0x000fe200000006ff */
[----:B------:R-:W-:-:S03]  /*40e0*/  IMAD R4, R4, 0x10, R207 ;  /* 0x0000001004047824 */ /* 0x000fc600078e02cf */
[----:B------:R-:W-:Y:S01]  /*40f0*/  LOP3.LUT R5, R211, R5, RZ, 0xfc, !PT ;  /* 0x00000005d3057212 */ /* 0x000fe200078efcff */
[----:B------:R-:W-:Y:S02]  /*4100*/  IMAD.SHL.U32 R4, R4, 0x10, RZ ;  /* 0x0000001004047824 */ /* 0x000fe400078e00ff */
[----:B------:R-:W-:-:S05]  /*4110*/  IMAD.SHL.U32 R211, R210, 0x2, RZ ;  /* 0x00000002d2d37824 */ /* 0x000fca00078e00ff */
[----:B------:R-:W-:-:S04]  /*4120*/  LOP3.LUT R4, R4, 0x30, R211, 0x78, !PT ;  /* 0x0000003004047812 */ /* 0x000fc800078e78d3 */
[----:B------:R-:W-:Y:S02]  /*4130*/  LEA R4, R207, R4, 0xa ;  /* 0x00000004cf047211 */ /* 0x000fe400078e50ff */
[----:B------:R-:W-:-:S05]  /*4140*/  LOP3.LUT R207, R210, 0xff, RZ, 0xc0, !PT ;  /* 0x000000ffd2cf7812 */ /* 0x000fca00078ec0ff */
[----:B------:R-:W-:Y:S01]  /*4150*/  IMAD.SHL.U32 R207, R207, 0x2, RZ ;  /* 0x00000002cfcf7824 */ /* 0x000fe200078e00ff */
[----:B------:R-:W-:Y:S06]  /*4160*/  BAR.SYNC.DEFER_BLOCKING 0x0 ;  /* 0x0000000000007b1d */ /* 0x000fec0000010000 */
[----:B------:R0:W-:Y:S04]  /*4170*/  STS.U16 [R207+UR6+0x8000], R2 ;  /* 0x00800002cf007988 */ /* 0x0001e80008000406 */
[----:B------:R1:W-:Y:S01]  /*4180*/  STS.U16 [R207+UR6+0x8200], R3 ;  /* 0x00820003cf007988 */ /* 0x0003e20008000406 */
[----:B0-----:R-:W-:-:S03]  /*4190*/  LOP3.LUT R2, R207, 0x10, RZ, 0x3c, !PT ;  /* 0x00000010cf027812 */ /* 0x001fc600078e3cff */
[----:B------:R-:W-:Y:S01]  /*41a0*/  STS.U16 [R207+UR6+0xa000], R48 ;  /* 0x00a00030cf007988 */ /* 0x000fe20008000406 */
[----:B-1----:R-:W-:-:S03]  /*41b0*/  LOP3.LUT R3, R207, 0x20, RZ, 0x3c, !PT ;  /* 0x00000020cf037812 */ /* 0x002fc600078e3cff */
[----:B------:R-:W-:Y:S04]  /*41c0*/  STS.U16 [R207+UR6+0xa200], R49 ;  /* 0x00a20031cf007988 */ /* 0x000fe80008000406 */
[----:B------:R-:W-:Y:S04]  /*41d0*/  STS.U16 [R207+UR6+0xc000], R64 ;  /* 0x00c00040cf007988 */ /* 0x000fe80008000406 */
[----:B------:R-:W-:Y:S04]  /*41e0*/  STS.U16 [R207+UR6+0xc200], R65 ;  /* 0x00c20041cf007988 */ /* 0x000fe80008000406 */
[----:B------:R-:W-:Y:S04]  /*41f0*/  STS.U16 [R207+UR6+0xe000], R168 ;  /* 0x00e000a8cf007988 */ /* 0x000fe80008000406 */
[----:B------:R-:W-:Y:S04]  /*4200*/  STS.U16 [R207+UR6+0xe200], R169 ;  /* 0x00e200a9cf007988 */ /* 0x000fe80008000406 */
[----:B------:R-:W-:Y:S04]  /*4210*/  STS.U16 [R2+UR6+0x8400], R178 ;  /* 0x008400b202007988 */ /* 0x000fe80008000406 */
[----:B-----5:R-:W-:Y:S04]  /*4220*/  STS.U16 [R2+UR6+0x8600], R140 ;  /* 0x0086008c02007988 */ /* 0x020fe80008000406 */
[----:B------:R-:W-:Y:S04]  /*4230*/  STS.U16 [R2+UR6+0xa400], R50 ;  /* 0x00a4003202007988 */ /* 0x000fe80008000406 */
[----:B------:R-:W-:Y:S04]  /*4240*/  STS.U16 [R2+UR6+0xa600], R51 ;  /* 0x00a6003302007988 */ /* 0x000fe80008000406 */
[----:B------:R-:W-:Y:S04]  /*4250*/  STS.U16 [R2+UR6+0xc400], R66 ;  /* 0x00c4004202007988 */ /* 0x000fe80008000406 */
[----:B------:R-:W-:Y:S04]  /*4260*/  STS.U16 [R2+UR6+0xc600], R67 ;  /* 0x00c6004302007988 */ /* 0x000fe80008000406 */
[----:B------:R-:W-:Y:S04]  /*4270*/  STS.U16 [R2+UR6+0xe400], R141 ;  /* 0x00e4008d02007988 */ /* 0x000fe80008000406 */
[----:B------:R0:W-:Y:S04]  /*4280*/  STS.U16 [R2+UR6+0xe600], R138 ;  /* 0x00e6008a02007988 */ /* 0x0001e80008000406 */
[----:B------:R1:W-:Y:S04]  /*4290*/  STS.U16 [R3+UR6+0x8800], R139 ;  /* 0x0088008b03007988 */ /* 0x0003e80008000406 */
[----:B------:R-:W-:Y:S01]  /*42a0*/  STS.U16 [R3+UR6+0x8a00], R37 ;  /* 0x008a002503007988 */ /* 0x000fe20008000406 */
[----:B0-----:R-:W-:-:S03]  /*42b0*/  LOP3.LUT R2, R207, 0x30, RZ, 0x3c, !PT ;  /* 0x00000030cf027812 */ /* 0x001fc600078e3cff */
[----:B------:R-:W-:Y:S04]  /*42c0*/  STS.U16 [R3+UR6+0xa800], R52 ;  /* 0x00a8003403007988 */ /* 0x000fe80008000406 */
[----:B------:R-:W-:Y:S04]  /*42d0*/  STS.U16 [R3+UR6+0xaa00], R53 ;  /* 0x00aa003503007988 */ /* 0x000fe80008000406 */
[----:B------:R-:W-:Y:S04]  /*42e0*/  STS.U16 [R3+UR6+0xc800], R72 ;  /* 0x00c8004803007988 */ /* 0x000fe80008000406 */
[----:B------:R-:W-:Y:S04]  /*42f0*/  STS.U16 [R3+UR6+0xca00], R73 ;  /* 0x00ca004903007988 */ /* 0x000fe80008000406 */
[----:B------:R-:W-:Y:S04]  /*4300*/  STS.U16 [R3+UR6+0xe800], R179 ;  /* 0x00e800b303007988 */ /* 0x000fe80008000406 */
[----:B----4-:R0:W-:Y:S04]  /*4310*/  STS.U16 [R3+UR6+0xea00], R180 ;  /* 0x00ea00b403007988 */ /* 0x0101e80008000406 */
[----:B------:R-:W-:Y:S01]  /*4320*/  STS.U16 [R2+UR6+0x8c00], R38 ;  /* 0x008c002602007988 */ /* 0x000fe20008000406 */
[----:B------:R-:W-:-:S02]  /*4330*/  LOP3.LUT R5, R5, 0x10, R211, 0x78, !PT ;  /* 0x0000001005057812 */ /* 0x000fc400078e78d3 */
[----:B------:R-:W-:Y:S01]  /*4340*/  LOP3.LUT R210, R210, 0x10, RZ, 0xc0, !PT ;  /* 0x00000010d2d27812 */ /* 0x000fe200078ec0ff */
[----:B-1----:R-:W4:Y:S01]  /*4350*/  LDL.64 R138, [R1+0xa8] ;  /* 0x0000a800018a7983 */ /* 0x002f220000100a00 */
[----:B0-----:R-:W-:-:S03]  /*4360*/  LOP3.LUT R3, R207, 0x40, RZ, 0x3c, !PT ;  /* 0x00000040cf037812 */ /* 0x001fc600078e3cff */
        /* <DEDUP_REMOVED lines=8> */
[----:B------:R-:W-:Y:S01]  /*43f0*/  STS.U16 [R3+UR6+0x9200], R41 ;  /* 0x0092002903007988 */ /* 0x000fe20008000406 */
[----:B0-----:R-:W-:-:S03]  /*4400*/  LOP3.LUT R2, R207, 0x50, RZ, 0x3c, !PT ;  /* 0x00000050cf027812 */ /* 0x001fc600078e3cff */
[----:B------:R-:W-:Y:S04]  /*4410*/  STS.U16 [R3+UR6+0xb000], R56 ;  /* 0x00b0003803007988 */ /* 0x000fe80008000406 */
[----:B------:R-:W-:Y:S04]  /*4420*/  STS.U16 [R3+UR6+0xb200], R57 ;  /* 0x00b2003903007988 */ /* 0x000fe80008000406 */
[----:B------:R-:W-:Y:S04]  /*4430*/  STS.U16 [R3+UR6+0xd000], R160 ;  /* 0x00d000a003007988 */ /* 0x000fe80008000406 */
[----:B------:R-:W-:Y:S04]  /*4440*/  STS.U16 [R3+UR6+0xd200], R161 ;  /* 0x00d200a103007988 */ /* 0x000fe80008000406 */
[----:B------:R-:W-:Y:S04]  /*4450*/  STS.U16 [R3+UR6+0xf000], R74 ;  /* 0x00f0004a03007988 */ /* 0x000fe80008000406 */
[----:B------:R0:W-:Y:S04]  /*4460*/  STS.U16 [R3+UR6+0xf200], R75 ;  /* 0x00f2004b03007988 */ /* 0x0001e80008000406 */
[----:B------:R-:W-:Y:S01]  /*4470*/  STS.U16 [R2+UR6+0x9400], R42 ;  /* 0x0094002a02007988 */ /* 0x000fe20008000406 */
[----:B------:R-:W-:Y:S01]  /*4480*/  IMAD R5, R210, 0x20, R5 ;  /* 0x00000020d2057824 */ /* 0x000fe200078e0205 */
[----:B------:R-:W1:Y:S01]  /*4490*/  S2R R136, SR_TID.X ;  /* 0x0000000000887919 */ /* 0x000e620000002100 */
[----:B0-----:R-:W-:-:S02]  /*44a0*/  LOP3.LUT R3, R207, 0x60, RZ, 0x3c, !PT ;  /* 0x00000060cf037812 */ /* 0x001fc400078e3cff */
[----:B------:R-:W-:Y:S01]  /*44b0*/  LOP3.LUT R207, R207, 0x70, RZ, 0x3c, !PT ;  /* 0x00000070cfcf7812 */ /* 0x000fe200078e3cff */
[----:B------:R-:W-:Y:S04]  /*44c0*/  STS.U16 [R2+UR6+0x9600], R43 ;  /* 0x0096002b02007988 */ /* 0x000fe80008000406 */
[----:B------:R-:W-:Y:S04]  /*44d0*/  STS.U16 [R2+UR6+0xb400], R58 ;  /* 0x00b4003a02007988 */ /* 0x000fe80008000406 */
[----:B------:R-:W-:Y:S04]  /*44e0*/  STS.U16 [R2+UR6+0xb600], R59 ;  /* 0x00b6003b02007988 */ /* 0x000fe80008000406 */
[----:B------:R-:W-:Y:S04]  /*44f0*/  STS.U16 [R2+UR6+0xd400], R162 ;  /* 0x00d400a202007988 */ /* 0x000fe80008000406 */
[----:B------:R-:W-:Y:S04]  /*4500*/  STS.U16 [R2+UR6+0xd600], R163 ;  /* 0x00d600a302007988 */ /* 0x000fe80008000406 */
[----:B------:R-:W-:Y:S04]  /*4510*/  STS.U16 [R2+UR6+0xf400], R181 ;  /* 0x00f400b502007988 */ /* 0x000fe80008000406 */
[----:B---3--:R0:W-:Y:S04]  /*4520*/  STS.U16 [R2+UR6+0xf600], R200 ;  /* 0x00f600c802007988 */ /* 0x0081e80008000406 */
[----:B------:R-:W-:Y:S04]  /*4530*/  STS.U16 [R3+UR6+0x9800], R44 ;  /* 0x0098002c03007988 */ /* 0x000fe80008000406 */
[----:B------:R-:W-:Y:S04]  /*4540*/  STS.U16 [R3+UR6+0x9a00], R45 ;  /* 0x009a002d03007988 */ /* 0x000fe80008000406 */
[----:B------:R-:W-:Y:S04]  /*4550*/  STS.U16 [R3+UR6+0xb800], R60 ;  /* 0x00b8003c03007988 */ /* 0x000fe80008000406 */
[----:B------:R-:W-:Y:S04]  /*4560*/  STS.U16 [R3+UR6+0xba00], R61 ;  /* 0x00ba003d03007988 */ /* 0x000fe80008000406 */
[----:B------:R-:W-:Y:S04]  /*4570*/  STS.U16 [R3+UR6+0xd800], R164 ;  /* 0x00d800a403007988 */ /* 0x000fe80008000406 */
[----:B------:R-:W-:Y:S04]  /*4580*/  STS.U16 [R3+UR6+0xda00], R165 ;  /* 0x00da00a503007988 */ /* 0x000fe80008000406 */
[----:B------:R-:W-:Y:S04]  /*4590*/  STS.U16 [R3+UR6+0xf800], R201 ;  /* 0x00f800c903007988 */ /* 0x000fe80008000406 */
[----:B--2---:R2:W-:Y:S04]  /*45a0*/  STS.U16 [R3+UR6+0xfa00], R204 ;  /* 0x00fa00cc03007988 */ /* 0x0045e80008000406 */
[----:B------:R-:W-:Y:S04]  /*45b0*/  STS.U16 [R207+UR6+0x9c00], R46 ;  /* 0x009c002ecf007988 */ /* 0x000fe80008000406 */
[----:B------:R-:W-:Y:S04]  /*45c0*/  STS.U16 [R207+UR6+0x9e00], R47 ;  /* 0x009e002fcf007988 */ /* 0x000fe80008000406 */
[----:B------:R-:W-:Y:S04]  /*45d0*/  STS.U16 [R207+UR6+0xbc00], R62 ;  /* 0x00bc003ecf007988 */ /* 0x000fe80008000406 */
[----:B------:R-:W-:Y:S04]  /*45e0*/  STS.U16 [R207+UR6+0xbe00], R63 ;  /* 0x00be003fcf007988 */ /* 0x000fe80008000406 */
[----:B------:R-:W-:Y:S04]  /*45f0*/  STS.U16 [R207+UR6+0xdc00], R166 ;  /* 0x00dc00a6cf007988 */ /* 0x000fe80008000406 */
[----:B------:R-:W-:Y:S04]  /*4600*/  STS.U16 [R207+UR6+0xde00], R167 ;  /* 0x00de00a7cf007988 */ /* 0x000fe80008000406 */
[----:B------:R-:W-:Y:S04]  /*4610*/  STS.U16 [R207+UR6+0xfc00], R205 ;  /* 0x00fc00cdcf007988 */ /* 0x000fe80008000406 */
[----:B------:R3:W-:Y:S01]  /*4620*/  STS.U16 [R207+UR6+0xfe00], R206 ;  /* 0x00fe00cecf007988 */ /* 0x0007e20008000406 */
[----:B------:R-:W-:Y:S01]  /*4630*/  BAR.SYNC.DEFER_BLOCKING 0x0 ;  /* 0x0000000000007b1d */ /* 0x000fe20000010000 */
[----:B0-----:R-:W-:-:S02]  /*4640*/  LOP3.LUT R2, R5, 0x20, RZ, 0x3c, !PT ;  /* 0x0000002005027812 */ /* 0x001fc400078e3cff */
[----:B--2---:R-:W-:-:S03]  /*4650*/  LOP3.LUT R3, R4, 0x40, RZ, 0x3c, !PT ;  /* 0x0000004004037812 */ /* 0x004fc600078e3cff */
[----:B------:R-:W2:Y:S04]  /*4660*/  LDL.64 R142, [R1+0xb0] ;  /* 0x0000b000018e7983 */ /* 0x000ea80000100a00 */
[----:B------:R-:W5:Y:S04]  /*4670*/  LDL.64 R140, [R1+0xa0] ;  /* 0x0000a000018c7983 */ /* 0x000f680000100a00 */
[----:B------:R-:W5:Y:S04]  /*4680*/  LDL.64 R210, [R1+0x98] ;  /* 0x0000980001d27983 */ /* 0x000f680000100a00 */
[----:B---3--:R-:W3:Y:S04]  /*4690*/  LDL.64 R206, [R1+0x60] ;  /* 0x0000600001ce7983 */ /* 0x008ee80000100a00 */
[----:B------:R-:W-:Y:S04]  /*46a0*/  LDSM.16.MT88.4 R40, [R5+UR6] ;  /* 0x000000060528783b */ /* 0x000fe80008004200 */
[----:B------:R-:W0:Y:S04]  /*46b0*/  LDSM.16.M88.4 R72, [R4+UR6+0x8000] ;  /* 0x008000060448783b */ /* 0x000e280008000200 */
[----:B------:R-:W0:Y:S04]  /*46c0*/  LDSM.16.MT88.4 R60, [R2+UR6] ;  /* 0x00000006023c783b */ /* 0x000e280008004200 */
[----:B------:R-:W0:Y:S04]  /*46d0*/  LDSM.16.MT88.4 R48, [R5+UR6+0x400] ;  /* 0x000400060530783b */ /* 0x000e280008004200 */
[----:B------:R-:W0:Y:S04]  /*46e0*/  LDSM.16.MT88.4 R52, [R2+UR6+0x400] ;  /* 0x000400060234783b */ /* 0x000e280008004200 */
[----:B------:R-:W-:Y:S04]  /*46f0*/  LDSM.16.MT88.4 R44, [R5+UR6+0x800] ;  /* 0x00080006052c783b */ /* 0x000fe80008004200 */
[----:B------:R-:W0:Y:S04]  /*4700*/  LDSM.16.M88.4 R64, [R3+UR6+0x8000] ;  /* 0x008000060340783b */ /* 0x000e280008000200 */
[----:B------:R-:W4:Y:S01]  /*4710*/  LDSM.16.MT88.4 R56, [R2+UR6+0x800] ;  /* 0x000800060238783b */ /* 0x000f220008004200 */
[----:B-1----:R-:W-:-:S03]  /*4720*/  SHF.L.U32 R180, R136, 0x6, RZ ;  /* 0x0000000688b47819 */ /* 0x002fc600000006ff */
[----:B------:R-:W3:Y:S04]  /*4730*/  LDL.64 R204, [R1+0x58] ;  /* 0x0000580001cc7983 */ /* 0x000ee80000100a00 */
[----:B------:R-:W3:Y:S04]  /*4740*/  LDL.64 R200, [R1+0x38] ;  /* 0x0000380001c87983 */ /* 0x000ee80000100a00 */
[----:B------:R-:W3:Y:S01]  /*4750*/  LDL.64 R166, [R1+0x30] ;  /* 0x0000300001a67983 */ /* 0x000ee20000100a00 */
[-C--:B0-----:R-:W-:Y:S03]  /*4760*/  HMMA.16816.F32.BF16 R40, R40, R72.reuse, RZ ;  /* 0x000000482828723c */ /* 0x081fe600000418ff */
[----:B------:R-:W3:Y:S04]  /*4770*/  LDL.64 R164, [R1+0x28] ;  /* 0x0000280001a47983 */ /* 0x000ee80000100a00 */
[----:B------:R-:W3:Y:S01]  /*4780*/  LDL.64 R162, [R1+0x10] ;  /* 0x0000100001a27983 */ /* 0x000ee20000100a00 */
[----:B------:R-:W-:Y:S03]  /*4790*/  HMMA.16816.F32.BF16 R60, R60, R72, RZ ;  /* 0x000000483c3c723c */ /* 0x000fe600000418ff */
[----:B------:R-:W3:-:S13]  /*47a0*/  LDL.64 R160, [R1+0x8] ;  /* 0x0000080001a07983 */ /* 0x000eda0000100a00 */
[-C--:B------:R-:W-:Y:S01]  /*47b0*/  HMMA.16816.F32.BF16 R48, R48, R74.reuse, R40 ;  /* 0x0000004a3030723c */ /* 0x080fe20000041828 */
[----:B------:R-:W0:Y:S07]  /*47c0*/  LDSM.16.MT88.4 R40, [R5+UR6+0xc00] ;  /* 0x000c00060528783b */ /* 0x000e2e0008004200 */
[----:B------:R-:W-:Y:S01]  /*47d0*/  HMMA.16816.F32.BF16 R72, R52, R74, R60 ;  /* 0x0000004a3448723c */ /* 0x000fe2000004183c */
[----:B------:R-:W1:Y:S04]  /*47e0*/  LDSM.16.MT88.4 R52, [R2+UR6+0xc00] ;  /* 0x000c00060234783b */ /* 0x000e680008004200 */
[----:B------:R-:W-:Y:S11]  /*47f0*/  LDSM.16.M88.4 R60, [R4+UR6+0x8080] ;  /* 0x00808006043c783b */ /* 0x000ff60008000200 */
[-C--:B------:R-:W-:Y:S01]  /*4800*/  HMMA.16816.F32.BF16 R44, R44, R64.reuse, R48 ;  /* 0x000000402c2c723c */ /* 0x080fe20000041830 */
[----:B------:R-:W1:Y:S07]  /*4810*/  LDSM.16.MT88.4 R48, [R5+UR6+0x1000] ;  /* 0x001000060530783b */ /* 0x000e6e0008004200 */
[----:B----4-:R-:W-:Y:S01]  /*4820*/  HMMA.16816.F32.BF16 R56, R56, R64, R72 ;  /* 0x000000403838723c */ /* 0x010fe20000041848 */
[----:B------:R-:W4:-:S15]  /*4830*/  LDSM.16.MT88.4 R72, [R2+UR6+0x1000] ;  /* 0x001000060248783b */ /* 0x000f1e0008004200 */
[-C--:B0-----:R-:W-:Y:S01]  /*4840*/  HMMA.16816.F32.BF16 R40, R40, R66.reuse, R44 ;  /* 0x000000422828723c */ /* 0x081fe2000004182c */
[----:B------:R-:W0:Y:S07]  /*4850*/  LDSM.16.MT88.4 R44, [R5+UR6+0x1400] ;  /* 0x00140006052c783b */ /* 0x000e2e0008004200 */
[----:B-1----:R-:W-:Y:S01]  /*4860*/  HMMA.16816.F32.BF16 R64, R52, R66, R56 ;  /* 0x000000423440723c */ /* 0x002fe20000041838 */
        /* <DEDUP_REMOVED lines=18> */
[----:B------:R-:W-:Y:S04]  /*4990*/  LDSM.16.MT88.4 R56, [R5+UR6+0x2800] ;  /* 0x002800060538783b */ /* 0x000fe80008004200 */
        /* <DEDUP_REMOVED lines=9> */
[----:B------:R-:W-:Y:S11]  /*4a30*/  LDSM.16.MT88.4 R60, [R5+UR6+0x3000] ;  /* 0x00300006053c783b */ /* 0x000ff60008004200 */
[-C--:B------:R-:W-:Y:S01]  /*4a40*/  HMMA.16816.F32.BF16 R56, R56, R64.reuse, R40 ;  /* 0x000000403838723c */ /* 0x080fe20000041828 */
[----:B------:R-:W2:Y:S07]  /*4a50*/  LDSM.16.M88.4 R40, [R4+UR6+0x8180] ;  /* 0x008180060428783b */ /* 0x000eae0008000200 */
[----:B----4-:R-:W-:Y:S01]  /*4a60*/  HMMA.16816.F32.BF16 R52, R52, R64, R72 ;  /* 0x000000403434723c */ /* 0x010fe20000041848 */
[----:B------:R-:W-:-:S15]  /*4a70*/  LDSM.16.MT88.4 R72, [R5+UR6+0x3400] ;  /* 0x003400060548783b */ /* 0x000fde0008004200 */
[-C--:B0-----:R-:W-:Y:S01]  /*4a80*/  HMMA.16816.F32.BF16 R44, R44, R66.reuse, R56 ;  /* 0x000000422c2c723c */ /* 0x081fe20000041838 */
[----:B------:R-:W0:Y:S07]  /*4a90*/  LDSM.16.MT88.4 R56, [R2+UR6+0x3000] ;  /* 0x003000060238783b */ /* 0x000e2e0008004200 */
[----:B-1----:R-:W-:Y:S01]  /*4aa0*/  HMMA.16816.F32.BF16 R64, R48, R66, R52 ;  /* 0x000000423040723c */ /* 0x002fe20000041834 */
[----:B------:R-:W-:Y:S04]  /*4ab0*/  LDSM.16.MT88.4 R48, [R5+UR6+0x3800] ;  /* 0x003800060530783b */ /* 0x000fe80008004200 */
[----:B------:R-:W-:Y:S11]  /*4ac0*/  LDSM.16.M88.4 R52, [R3+UR6+0x8180] ;  /* 0x008180060334783b */ /* 0x000ff60008000200 */
[-C--:B--2---:R-:W-:Y:S01]  /*4ad0*/  HMMA.16816.F32.BF16 R60, R60, R40.reuse, R44 ;  /* 0x000000283c3c723c */ /* 0x084fe2000004182c */
[----:B------:R-:W1:Y:S07]  /*4ae0*/  LDSM.16.MT88.4 R44, [R2+UR6+0x3400] ;  /* 0x00340006022c783b */ /* 0x000e6e0008004200 */
[----:B0-----:R-:W-:Y:S01]  /*4af0*/  HMMA.16816.F32.BF16 R56, R56, R40, R64 ;  /* 0x000000283838723c */ /* 0x001fe20000041840 */
[----:B------:R-:W0:-:S15]  /*4b00*/  LDSM.16.MT88.4 R64, [R2+UR6+0x3800] ;  /* 0x003800060240783b */ /* 0x000e1e0008004200 */
[-C--:B------:R-:W-:Y:S01]  /*4b10*/  HMMA.16816.F32.BF16 R72, R72, R42.reuse, R60 ;  /* 0x0000002a4848723c */ /* 0x080fe2000004183c */
[----:B------:R-:W2:Y:S07]  /*4b20*/  LDSM.16.MT88.4 R60, [R5+UR6+0x3c00] ;  /* 0x003c0006053c783b */ /* 0x000eae0008004200 */
[----:B-1----:R-:W-:Y:S01]  /*4b30*/  HMMA.16816.F32.BF16 R44, R44, R42, R56 ;  /* 0x0000002a2c2c723c */ /* 0x002fe20000041838 */
[----:B------:R-:W1:Y:S04]  /*4b40*/  LDSM.16.MT88.4 R40, [R2+UR6+0x3c00] ;  /* 0x003c00060228783b */ /* 0x000e680008004200 */
[----:B------:R-:W-:Y:S11]  /*4b50*/  LDSM.16.MT88.4 R56, [R5+UR6+0x4000] ;  /* 0x004000060538783b */ /* 0x000ff60008004200 */
[-C--:B------:R-:W-:Y:S01]  /*4b60*/  HMMA.16816.F32.BF16 R72, R48, R52.reuse, R72 ;  /* 0x000000343048723c */ /* 0x080fe20000041848 */
[----:B------:R-:W4:Y:S07]  /*4b70*/  LDSM.16.M88.4 R48, [R4+UR6+0x8200] ;  /* 0x008200060430783b */ /* 0x000f2e0008000200 */
[----:B0-----:R-:W-:Y:S01]  /*4b80*/  HMMA.16816.F32.BF16 R44, R64, R52, R44 ;  /* 0x00000034402c723c */ /* 0x001fe2000004182c */
[----:B------:R-:W-:-:S15]  /*4b90*/  LDSM.16.MT88.4 R64, [R5+UR6+0x4400] ;  /* 0x004400060540783b */ /* 0x000fde0008004200 */
[-C--:B--2---:R-:W-:Y:S01]  /*4ba0*/  HMMA.16816.F32.BF16 R72, R60, R54.reuse, R72 ;  /* 0x000000363c48723c */ /* 0x084fe20000041848 */
[----:B------:R-:W0:Y:S07]  /*4bb0*/  LDSM.16.MT88.4 R60, [R2+UR6+0x4000] ;  /* 0x00400006023c783b */ /* 0x000e2e0008004200 */
[----:B-1----:R-:W-:Y:S01]  /*4bc0*/  HMMA.16816.F32.BF16 R40, R40, R54, R44 ;  /* 0x000000362828723c */ /* 0x002fe2000004182c */
[----:B------:R-:W1:Y:S04]  /*4bd0*/  LDSM.16.MT88.4 R44, [R2+UR6+0x4400] ;  /* 0x00440006022c783b */ /* 0x000e680008004200 */
[----:B------:R-:W-:Y:S11]  /*4be0*/  LDSM.16.M88.4 R52, [R3+UR6+0x8200] ;  /* 0x008200060334783b */ /* 0x000ff60008000200 */
[-C--:B----4-:R-:W-:Y:S01]  /*4bf0*/  HMMA.16816.F32.BF16 R72, R56, R48.reuse, R72 ;  /* 0x000000303848723c */ /* 0x090fe20000041848 */
[----:B------:R-:W2:Y:S07]  /*4c00*/  LDSM.16.MT88.4 R56, [R5+UR6+0x4800] ;  /* 0x004800060538783b */ /* 0x000eae0008004200 */
[----:B0-----:R-:W-:Y:S01]  /*4c10*/  HMMA.16816.F32.BF16 R40, R60, R48, R40 ;  /* 0x000000303c28723c */ /* 0x001fe20000041828 */
[----:B------:R-:W-:-:S15]  /*4c20*/  LDSM.16.MT88.4 R60, [R5+UR6+0x4c00] ;  /* 0x004c0006053c783b */ /* 0x000fde0008004200 */
[-C--:B------:R-:W-:Y:S01]  /*4c30*/  HMMA.16816.F32.BF16 R72, R64, R50.reuse, R72 ;  /* 0x000000324048723c */ /* 0x080fe20000041848 */
[----:B------:R-:W0:Y:S07]  /*4c40*/  LDSM.16.MT88.4 R64, [R2+UR6+0x4800] ;  /* 0x004800060240783b */ /* 0x000e2e0008004200 */
[----:B-1----:R-:W-:Y:S01]  /*4c50*/  HMMA.16816.F32.BF16 R40, R44, R50, R40 ;  /* 0x000000322c28723c */ /* 0x002fe20000041828 */
[----:B------:R-:W1:Y:S04]  /*4c60*/  LDSM.16.MT88.4 R48, [R2+UR6+0x4c00] ;  /* 0x004c00060230783b */ /* 0x000e680008004200 */
[----:B------:R-:W-:Y:S11]  /*4c70*/  LDSM.16.M88.4 R44, [R4+UR6+0x8280] ;  /* 0x00828006042c783b */ /* 0x000ff60008000200 */
[-C--:B--2---:R-:W-:Y:S01]  /*4c80*/  HMMA.16816.F32.BF16 R72, R56, R52.reuse, R72 ;  /* 0x000000343848723c */ /* 0x084fe20000041848 */
[----:B------:R-:W2:Y:S07]  /*4c90*/  LDSM.16.MT88.4 R56, [R5+UR6+0x5000] ;  /* 0x005000060538783b */ /* 0x000eae0008004200 */
[----:B0-----:R-:W-:Y:S01]  /*4ca0*/  HMMA.16816.F32.BF16 R40, R64, R52, R40 ;  /* 0x000000344028723c */ /* 0x001fe20000041828 */
[----:B------:R-:W0:-:S15]  /*4cb0*/  LDSM.16.MT88.4 R64, [R2+UR6+0x5000] ;  /* 0x005000060240783b */ /* 0x000e1e0008004200 */
[-C--:B------:R-:W-:Y:S01]  /*4cc0*/  HMMA.16816.F32.BF16 R72, R60, R54.reuse, R72 ;  /* 0x000000363c48723c */ /* 0x080fe20000041848 */
[----:B------:R-:W4:Y:S07]  /*4cd0*/  LDSM.16.MT88.4 R60, [R5+UR6+0x5400] ;  /* 0x00540006053c783b */ /* 0x000f2e0008004200 */
[----:B-1----:R-:W-:Y:S01]  /*4ce0*/  HMMA.16816.F32.BF16 R40, R48, R54, R40 ;  /* 0x000000363028723c */ /* 0x002fe20000041828 */
[----:B------:R-:W1:Y:S04]  /*4cf0*/  LDSM.16.MT88.4 R48, [R2+UR6+0x5400] ;  /* 0x005400060230783b */ /* 0x000e680008004200 */
[----:B------:R-:W-:Y:S11]  /*4d00*/  LDSM.16.M88.4 R52, [R3+UR6+0x8280] ;  /* 0x008280060334783b */ /* 0x000ff60008000200 */
[-C--:B--2---:R-:W-:Y:S01]  /*4d10*/  HMMA.16816.F32.BF16 R72, R56, R44.reuse, R72 ;  /* 0x0000002c3848723c */ /* 0x084fe20000041848 */
[----:B------:R-:W2:Y:S07]  /*4d20*/  LDSM.16.MT88.4 R56, [R5+UR6+0x5800] ;  /* 0x005800060538783b */ /* 0x000eae0008004200 */
[----:B0-----:R-:W-:Y:S01]  /*4d30*/  HMMA.16816.F32.BF16 R40, R64, R44, R40 ;  /* 0x0000002c4028723c */ /* 0x001fe20000041828 */
[----:B------:R-:W0:-:S15]  /*4d40*/  LDSM.16.MT88.4 R64, [R2+UR6+0x5800] ;  /* 0x005800060240783b */ /* 0x000e1e0008004200 */
[-C--:B----4-:R-:W-:Y:S01]  /*4d50*/  HMMA.16816.F32.BF16 R72, R60, R46.reuse, R72 ;  /* 0x0000002e3c48723c */ /* 0x090fe20000041848 */
        /* <DEDUP_REMOVED lines=38> */
[----:B------:R1:W5:-:S15]  /*4fc0*/  LDSM.16.MT88.4 R44, [R2+UR6+0x7c00] ;  /* 0x007c0006022c783b */ /* 0x00035e0008004200 */
[-C--:B--2---:R-:W-:Y:S01]  /*4fd0*/  HMMA.16816.F32.BF16 R56, R60, R48.reuse, R56 ;  /* 0x000000303c38723c */ /* 0x084fe20000041838 */
[----:B------:R-:W2:Y:S07]  /*4fe0*/  LDL.64 R62, [R1+0x20] ;  /* 0x00002000013e7983 */ /* 0x000eae0000100a00 */
[----:B0-----:R-:W-:Y:S01]  /*4ff0*/  HMMA.16816.F32.BF16 R40, R64, R48, R40 ;  /* 0x000000304028723c */ /* 0x001fe20000041828 */
[----:B------:R-:W-:Y:S01]  /*5000*/  SHF.L.U32 R61, R136, 0x1, RZ ;  /* 0x00000001883d7819 */ /* 0x000fe200000006ff */
[----:B------:R-:W2:-:S14]  /*5010*/  LDL.64 R64, [R1+0x40] ;  /* 0x0000400001407983 */ /* 0x000e9c0000100a00 */
[----:B----4-:R-:W-:Y:S01]  /*5020*/  HMMA.16816.F32.BF16 R56, R72, R50, R56 ;  /* 0x000000324838723c */ /* 0x010fe20000041838 */
[----:B------:R-:W-:Y:S01]  /*5030*/  LOP3.LUT R60, R136, 0x60, RZ, 0xc0, !PT ;  /* 0x00000060883c7812 */ /* 0x000fe200078ec0ff */
[----:B------:R-:W4:Y:S01]  /*5040*/  LDL.64 R74, [R1+0x68] ;  /* 0x00006800014a7983 */ /* 0x000f220000100a00 */
[----:B-1----:R-:W-:-:S03]  /*5050*/  LOP3.LUT R2, R61, 0x6, RZ, 0xc0, !PT ;  /* 0x000000063d027812 */ /* 0x002fc600078ec0ff */
[----:B------:R-:W2:Y:S01]  /*5060*/  LDL.64 R72, [R1+0x50] ;  /* 0x0000500001487983 */ /* 0x000ea20000100a00 */
[----:B------:R-:W-:-:S03]  /*5070*/  LEA.HI R2, R60, R2, RZ, 0x1e ;  /* 0x000000023c027211 */ /* 0x000fc600078ff0ff */
[----:B------:R-:W2:Y:S01]  /*5080*/  LDL.64 R66, [R1+0x48] ;  /* 0x0000480001427983 */ /* 0x000ea20000100a00 */
[----:B------:R-:W-:Y:S01]  /*5090*/  BAR.SYNC.DEFER_BLOCKING 0x0 ;  /* 0x0000000000007b1d */ /* 0x000fe20000010000 */
[----:B-----5:R-:W-:Y:S01]  /*50a0*/  HMMA.16816.F32.BF16 R40, R44, R50, R40 ;  /* 0x000000322c28723c */ /* 0x020fe20000041828 */
[----:B------:R-:W-:-:S04]  /*50b0*/  IADD3 R2, P1, R2, UR4, RZ ;  /* 0x0000000402027c10 */ /* 0x000fc8000ff3e0ff */
[CC--:B------:R-:W-:Y:S01]  /*50c0*/  ISETP.GT.U32.AND P3, PT, R2.reuse, R226.reuse, PT ;  /* 0x000000e20200720c */ /* 0x0c0fe20003f64070 */
[----:B------:R-:W-:Y:S01]  /*50d0*/  IMAD.X R37, RZ, RZ, UR5, P1 ;  /* 0x00000005ff257e24 */ /* 0x000fe200088e06ff */
[C---:B------:R-:W-:Y:S02]  /*50e0*/  ISETP.GE.U32.AND P2, PT, R2.reuse, R226, PT ;  /* 0x000000e20200720c */ /* 0x040fe40003f46070 */
[----:B------:R-:W-:-:S03]  /*50f0*/  ISETP.GT.U32.AND P5, PT, R2, R228, PT ;  /* 0x000000e40200720c */ /* 0x000fc60003fa4070 */
[----:B------:R-:W-:Y:S01]  /*5100*/  FMUL R3, R56, UR9 ;  /* 0x0000000938037c20 */ /* 0x000fe20008400000 */
[----:B------:R-:W-:Y:S01]  /*5110*/  FMUL R5, R57, UR9 ;  /* 0x0000000939057c20 */ /* 0x000fe20008400000 */
[----:B------:R-:W-:Y:S01]  /*5120*/  FMUL R4, R58, UR9 ;  /* 0x000000093a047c20 */ /* 0x000fe20008400000 */
[C---:B------:R-:W-:Y:S02]  /*5130*/  ISETP.GT.U32.AND.EX P3, PT, R37.reuse, RZ, PT, P3 ;  /* 0x000000ff2500720c */ /* 0x040fe40003f64130 */
[C---:B------:R-:W-:Y:S02]  /*5140*/  ISETP.GE.U32.AND.EX P2, PT, R37.reuse, RZ, PT, P2 ;  /* 0x000000ff2500720c */ /* 0x040fe40003f46120 */
[----:B------:R-:W-:Y:S02]  /*5150*/  ISETP.GT.U32.AND.EX P5, PT, R37, RZ, PT, P5 ;  /* 0x000000ff2500720c */ /* 0x000fe40003fa4150 */
[----:B------:R-:W-:Y:S02]  /*5160*/  FSEL R3, R3, -INF , !P3 ;  /* 0xff80000003037808 */ /* 0x000fe40005800000 */
[----:B------:R-:W-:-:S02]  /*5170*/  FSEL R5, R5, -INF , !P2 ;  /* 0xff80000005057808 */ /* 0x000fc40005000000 */
[----:B------:R-:W-:Y:S02]  /*5180*/  FSEL R4, R4, -INF , !P5 ;  /* 0xff80000004047808 */ /* 0x000fe40006800000 */
[C---:B------:R-:W-:Y:S02]  /*5190*/  ISETP.GE.U32.AND P4, PT, R2.reuse, R228, PT ;  /* 0x000000e40200720c */ /* 0x040fe40003f86070 */
[CC--:B------:R-:W-:Y:S02]  /*51a0*/  ISETP.GT.U32.AND P1, PT, R2.reuse, R230.reuse, PT ;  /* 0x000000e60200720c */ /* 0x0c0fe40003f24070 */
[C---:B------:R-:W-:Y:S02]  /*51b0*/  ISETP.GE.U32.AND P3, PT, R2.reuse, R230, PT ;  /* 0x000000e60200720c */ /* 0x040fe40003f66070 */
[CC--:B------:R-:W-:Y:S02]  /*51c0*/  ISETP.GT.U32.AND P2, PT, R2.reuse, R232.reuse, PT ;  /* 0x000000e80200720c */ /* 0x0c0fe40003f44070 */
[----:B------:R-:W-:Y:S01]  /*51d0*/  ISETP.GE.U32.AND P5, PT, R2, R232, PT ;  /* 0x000000e80200720c */ /* 0x000fe20003fa6070 */
[----:B------:R-:W-:Y:S01]  /*51e0*/  FMUL R41, R41, UR9 ;  /* 0x0000000929297c20 */ /* 0x000fe20008400000 */
[----:B------:R-:W-:-:S02]  /*51f0*/  ISETP.GE.U32.AND.EX P4, PT, R37, RZ, PT, P4 ;  /* 0x000000ff2500720c */ /* 0x000fc40003f86140 */
[C---:B------:R-:W-:Y:S02]  /*5200*/  ISETP.GT.U32.AND.EX P1, PT, R37.reuse, RZ, PT, P1 ;  /* 0x000000ff2500720c */ /* 0x040fe40003f24110 */
[C---:B------:R-:W-:Y:S02]  /*5210*/  ISETP.GE.U32.AND.EX P3, PT, R37.reuse, RZ, PT, P3 ;  /* 0x000000ff2500720c */ /* 0x040fe40003f66130 */
[C---:B------:R-:W-:Y:S02]  /*5220*/  ISETP.GT.U32.AND.EX P2, PT, R37.reuse, RZ, PT, P2 ;  /* 0x000000ff2500720c */ /* 0x040fe40003f44120 */
[----:B------:R-:W-:Y:S01]  /*5230*/  ISETP.GE.U32.AND.EX P5, PT, R37, RZ, PT, P5 ;  /* 0x000000ff2500720c */ /* 0x000fe20003fa6150 */
[----:B------:R-:W-:Y:S01]  /*5240*/  FMUL R37, R40, UR9 ;  /* 0x0000000928257c20 */ /* 0x000fe20008400000 */
[----:B------:R-:W-:Y:S01]  /*5250*/  FMUL R38, R42, UR9 ;  /* 0x000000092a267c20 */ /* 0x000fe20008400000 */
[----:B------:R-:W-:-:S03]  /*5260*/  FSEL R42, R41, -INF , !P3 ;  /* 0xff800000292a7808 */ /* 0x000fc60005800000 */
[----:B------:R-:W-:Y:S01]  /*5270*/  FSEL R37, R37, -INF , !P1 ;  /* 0xff80000025257808 */ /* 0x000fe20004800000 */
[----:B------:R-:W-:-:S03]  /*5280*/  FMUL R39, R43, UR9 ;  /* 0x000000092b277c20 */ /* 0x000fc60008400000 */
[----:B------:R-:W-:Y:S01]  /*5290*/  FMNMX R43, R37, R42, !PT ;  /* 0x0000002a252b7209 */ /* 0x000fe20007800000 */
[----:B------:R-:W-:-:S04]  /*52a0*/  FMUL R44, R59, UR9 ;  /* 0x000000093b2c7c20 */ /* 0x000fc80008400000 */
[----:B------:R-:W0:Y:S01]  /*52b0*/  SHFL.BFLY PT, R41, R43, 0x2, 0x1f ;  /* 0x0c401f002b297f89 */ /* 0x000e2200000e0000 */
[----:B------:R-:W-:Y:S02]  /*52c0*/  FSEL R44, R44, -INF , !P4 ;  /* 0xff8000002c2c7808 */ /* 0x000fe40006000000 */
[----:B------:R-:W-:Y:S02]  /*52d0*/  FSEL R38, R38, -INF , !P2 ;  /* 0xff80000026267808 */ /* 0x000fe40005000000 */
[----:B------:R-:W-:Y:S02]  /*52e0*/  FSEL R39, R39, -INF , !P5 ;  /* 0xff80000027277808 */ /* 0x000fe40006800000 */
[----:B------:R-:W-:Y:S02]  /*52f0*/  FMNMX R45, R3, R5, !PT ;  /* 0x00000005032d7209 */ /* 0x000fe40007800000 */
[----:B------:R-:W-:Y:S02]  /*5300*/  FMNMX R2, R4, R44, !PT ;  /* 0x0000002c04027209 */ /* 0x000fe40007800000 */
[----:B------:R-:W-:Y:S01]  /*5310*/  FMNMX R47, R38, R39, !PT ;  /* 0x00000027262f7209 */ /* 0x000fe20007800000 */
[----:B------:R-:W1:Y:S04]  /*5320*/  SHFL.BFLY PT, R48, R45, 0x2, 0x1f ;  /* 0x0c401f002d307f89 */ /* 0x000e6800000e0000 */
[----:B------:R-:W5:Y:S04]  /*5330*/  SHFL.BFLY PT, R46, R2, 0x2, 0x1f ;  /* 0x0c401f00022e7f89 */ /* 0x000f6800000e0000 */
[----:B------:R-:W3:Y:S01]  /*5340*/  SHFL.BFLY PT, R40, R47, 0x2, 0x1f ;  /* 0x0c401f002f287f89 */ /* 0x000ee200000e0000 */
[----:B0-----:R-:W-:-:S05]  /*5350*/  FMNMX R43, R43, R41, !PT ;  /* 0x000000292b2b7209 */ /* 0x001fca0007800000 */
[----:B------:R-:W0:Y:S01]  /*5360*/  SHFL.BFLY PT, R41, R43, 0x1, 0x1f ;  /* 0x0c201f002b297f89 */ /* 0x000e2200000e0000 */
[----:B-1----:R-:W-:Y:S02]  /*5370*/  FMNMX R45, R45, R48, !PT ;  /* 0x000000302d2d7209 */ /* 0x002fe40007800000 */
[----:B-----5:R-:W-:-:S03]  /*5380*/  FMNMX R2, R2, R46, !PT ;  /* 0x0000002e02027209 */ /* 0x020fc60007800000 */
[----:B------:R-:W1:Y:S01]  /*5390*/  SHFL.BFLY PT, R48, R45, 0x1, 0x1f ;  /* 0x0c201f002d307f89 */ /* 0x000e6200000e0000 */
[----:B---3--:R-:W-:-:S03]  /*53a0*/  FMNMX R47, R47, R40, !PT ;  /* 0x000000282f2f7209 */ /* 0x008fc60007800000 */
[----:B------:R-:W3:Y:S04]  /*53b0*/  SHFL.BFLY PT, R46, R2, 0x1, 0x1f ;  /* 0x0c201f00022e7f89 */ /* 0x000ee800000e0000 */
[----:B------:R-:W5:Y:S01]  /*53c0*/  SHFL.BFLY PT, R40, R47, 0x1, 0x1f ;  /* 0x0c201f002f287f89 */ /* 0x000f6200000e0000 */
[----:B0-----:R-:W-:Y:S02]  /*53d0*/  FMNMX R43, R43, R41, !PT ;  /* 0x000000292b2b7209 */ /* 0x001fe40007800000 */
[----:B------:R-:W-:Y:S02]  /*53e0*/  LOP3.LUT R41, R136, 0x1c, RZ, 0xc0, !PT ;  /* 0x0000001c88297812 */ /* 0x000fe400078ec0ff */
[----:B------:R-:W-:-:S03]  /*53f0*/  SHF.R.U32.HI R50, RZ, 0x3, R136 ;  /* 0x00000003ff327819 */ /* 0x000fc60000011688 */
[C---:B------:R-:W-:Y:S01]  /*5400*/  IMAD.SHL.U32 R243, R41.reuse, 0x4, RZ ;  /* 0x0000000429f37824 */ /* 0x040fe200078e00ff */
[C---:B------:R-:W-:Y:S02]  /*5410*/  LEA.HI R168, R41.reuse, 0x18, RZ, 0x1e ;  /* 0x0000001829a87811 */ /* 0x040fe400078ff0ff */
[C---:B------:R-:W-:Y:S02]  /*5420*/  LEA.HI R178, R41.reuse, 0x8, RZ, 0x1e ;  /* 0x0000000829b27811 */ /* 0x040fe400078ff0ff */
[----:B------:R-:W-:Y:S02]  /*5430*/  LEA.HI R169, R41, 0x10, RZ, 0x1e ;  /* 0x0000001029a97811 */ /* 0x000fe400078ff0ff */
[----:B------:R-:W-:Y:S02]  /*5440*/  LOP3.LUT R50, R50, 0xc, RZ, 0xc0, !PT ;  /* 0x0000000c32327812 */ /* 0x000fe400078ec0ff */
[----:B------:R-:W-:Y:S02]  /*5450*/  IADD3 R41, R243, UR6, RZ ;  /* 0x00000006f3297c10 */ /* 0x000fe4000fffe0ff */
[----:B------:R-:W-:-:S02]  /*5460*/  LEA R168, R168, UR6, 0x4 ;  /* 0x00000006a8a87c11 */ /* 0x000fc4000f8e20ff */
[----:B------:R-:W-:Y:S02]  /*5470*/  LEA R178, R178, UR6, 0x4 ;  /* 0x00000006b2b27c11 */ /* 0x000fe4000f8e20ff */
[----:B------:R-:W-:Y:S01]  /*5480*/  LEA R169, R169, UR6, 0x4 ;  /* 0x00000006a9a97c11 */ /* 0x000fe2000f8e20ff */
[----:B------:R-:W-:Y:S01]  /*5490*/  IMAD.IADD R41, R41, 0x1, R50 ;  /* 0x0000000129297824 */ /* 0x000fe200078e0232 */
[----:B-1----:R-:W-:Y:S02]  /*54a0*/  FMNMX R45, R45, R48, !PT ;  /* 0x000000302d2d7209 */ /* 0x002fe40007800000 */
[----:B---3--:R-:W-:Y:S01]  /*54b0*/  FMNMX R2, R2, R46, !PT ;  /* 0x0000002e02027209 */ /* 0x008fe20007800000 */
[C---:B------:R-:W-:Y:S01]  /*54c0*/  IMAD.IADD R46, R50.reuse, 0x1, R168 ;  /* 0x00000001322e7824 */ /* 0x040fe200078e02a8 */
[C---:B------:R-:W-:Y:S01]  /*54d0*/  IADD3 R51, R50.reuse, R178, RZ ;  /* 0x000000b232337210 */ /* 0x040fe20007ffe0ff */
[----:B------:R-:W-:Y:S01]  /*54e0*/  IMAD.IADD R50, R50, 0x1, R169 ;  /* 0x0000000132327824 */ /* 0x000fe200078e02a9 */
[----:B-----5:R-:W-:Y:S01]  /*54f0*/  FMNMX R47, R47, R40, !PT ;  /* 0x000000282f2f7209 */ /* 0x020fe20007800000 */
[----:B------:R0:W-:Y:S04]  /*5500*/  @P0 STS [R41+0x8000], R45 ;  /* 0x0080002d29000388 */ /* 0x0001e80000000800 */
[----:B------:R-:W-:Y:S04]  /*5510*/  @P0 STS [R51+0x8000], R2 ;  /* 0x0080000233000388 */ /* 0x000fe80000000800 */
[----:B------:R-:W-:Y:S04]  /*5520*/  @P0 STS [R50+0x8000], R43 ;  /* 0x0080002b32000388 */ /* 0x000fe80000000800 */
[----:B------:R-:W-:Y:S01]  /*5530*/  @P0 STS [R46+0x8000], R47 ;  /* 0x0080002f2e000388 */ /* 0x000fe20000000800 */
[----:B------:R-:W-:Y:S01]  /*5540*/  BAR.SYNC.DEFER_BLOCKING 0x0 ;  /* 0x0000000000007b1d */ /* 0x000fe20000010000 */
[----:B------:R-:W-:-:S04]  /*5550*/  LOP3.LUT R40, R136, 0xff, RZ, 0xc0, !PT ;  /* 0x000000ff88287812 */ /* 0x000fc800078ec0ff */
[----:B0-----:R-:W-:-:S05]  /*5560*/  LEA R45, R40, UR6, 0x2 ;  /* 0x00000006282d7c11 */ /* 0x001fca000f8e10ff */
[----:B------:R-:W0:Y:S04]  /*5570*/  @!P6 LDS R11, [R45+0x8000] ;  /* 0x008000002d0be984 */ /* 0x000e280000000800 */
[----:B0-----:R-:W0:Y:S02]  /*5580*/  SHFL.BFLY PT, R2, R11, 0x2, 0x1f ;  /* 0x0c401f000b027f89 */ /* 0x001e2400000e0000 */
[----:B0-----:R-:W-:-:S05]  /*5590*/  FMNMX R2, R11, R2, !PT ;  /* 0x000000020b027209 */ /* 0x001fca0007800000 */
[----:B------:R-:W0:Y:S02]  /*55a0*/  SHFL.BFLY PT, R43, R2, 0x1, 0x1f ;  /* 0x0c201f00022b7f89 */ /* 0x000e2400000e0000 */
[----:B0-----:R-:W-:-:S05]  /*55b0*/  FMNMX R43, R2, R43, !PT ;  /* 0x0000002b022b7209 */ /* 0x001fca0007800000 */
[----:B------:R-:W-:Y:S01]  /*55c0*/  @P0 STS [R45+0x8000], R43 ;  /* 0x0080002b2d000388 */ /* 0x000fe20000000800 */
[----:B------:R-:W-:Y:S06]  /*55d0*/  BAR.SYNC.DEFER_BLOCKING 0x0 ;  /* 0x0000000000007b1d */ /* 0x000fec0000010000 */
[----:B------:R-:W0:Y:S04]  /*55e0*/  LDS R2, [R243+UR6+0x8000] ;  /* 0x00800006f3027984 */ /* 0x000e280008000800 */
[----:B------:R-:W1:Y:S04]  /*55f0*/  LDS R47, [R178+0x8000] ;  /* 0x00800000b22f7984 */ /* 0x000e680000000800 */
[----:B------:R-:W3:Y:S04]  /*5600*/  LDS R48, [R169+0x8000] ;  /* 0x00800000a9307984 */ /* 0x000ee80000000800 */
[----:B------:R-:W5:Y:S01]  /*5610*/  LDS R43, [R168+0x8000] ;  /* 0x00800000a82b7984 */ /* 0x000f620000000800 */
[----:B0-----:R-:W-:-:S05]  /*5620*/  FMNMX R2, R2, R15, !PT ;  /* 0x0000000f02027209 */ /* 0x001fca0007800000 */
[--C-:B------:R-:W-:Y:S01]  /*5630*/  FADD R49, R3, -R2.reuse ;  /* 0x8000000203317221 */ /* 0x100fe20000000000 */
[----:B-1----:R-:W-:Y:S01]  /*5640*/  FMNMX R3, R47, R13, !PT ;  /* 0x0000000d2f037209 */ /* 0x002fe20007800000 */
[----:B------:R-:W-:-:S04]  /*5650*/  FADD R5, R5, -R2 ;  /* 0x8000000205057221 */ /* 0x000fc80000000000 */
[--C-:B------:R-:W-:Y:S01]  /*5660*/  FADD R4, R4, -R3.reuse ;  /* 0x8000000304047221 */ /* 0x100fe20000000000 */
[----:B------:R-:W-:Y:S01]  /*5670*/  FMUL R5, R5, 1.4426950216293334961 ;  /* 0x3fb8aa3b05057820 */ /* 0x000fe20000400000 */
[----:B------:R-:W-:Y:S02]  /*5680*/  FMUL R47, R49, 1.4426950216293334961 ;  /* 0x3fb8aa3b312f7820 */ /* 0x000fe40000400000 */
[----:B------:R-:W-:Y:S01]  /*5690*/  FMUL R4, R4, 1.4426950216293334961 ;  /* 0x3fb8aa3b04047820 */ /* 0x000fe20000400000 */
[----:B------:R0:W-:Y:S02]  /*56a0*/  MUFU.EX2 R49, R5 ;  /* 0x0000000500317308 */ /* 0x0001e40000000800 */
[----:B0-----:R-:W-:-:S06]  /*56b0*/  FADD R5, R44, -R3 ;  /* 0x800000032c057221 */ /* 0x001fcc0000000000 */
[----:B------:R3:W-:Y:S01]  /*56c0*/  MUFU.EX2 R44, R4 ;  /* 0x00000004002c7308 */ /* 0x0007e20000000800 */
[----:B------:R-:W-:Y:S01]  /*56d0*/  FMUL R5, R5, 1.4426950216293334961 ;  /* 0x3fb8aa3b05057820 */ /* 0x000fe20000400000 */
[----:B---3--:R-:W-:-:S05]  /*56e0*/  FMNMX R4, R48, R8, !PT ;  /* 0x0000000830047209 */ /* 0x008fca0007800000 */
[--C-:B------:R-:W-:Y:S01]  /*56f0*/  FADD R48, R37, -R4.reuse ;  /* 0x8000000425307221 */ /* 0x100fe20000000000 */
[----:B------:R-:W-:Y:S01]  /*5700*/  FADD R42, R42, -R4 ;  /* 0x800000042a2a7221 */ /* 0x000fe20000000000 */
[----:B------:R5:W-:Y:S03]  /*5710*/  MUFU.EX2 R37, R5 ;  /* 0x0000000500257308 */ /* 0x000be60000000800 */
[----:B------:R-:W-:Y:S01]  /*5720*/  FMUL R42, R42, 1.4426950216293334961 ;  /* 0x3fb8aa3b2a2a7820 */ /* 0x000fe20000400000 */
[----:B-----5:R-:W-:Y:S01]  /*5730*/  FMNMX R5, R43, R36, !PT ;  /* 0x000000242b057209 */ /* 0x020fe20007800000 */
[----:B------:R-:W-:-:S04]  /*5740*/  FMUL R43, R48, 1.4426950216293334961 ;  /* 0x3fb8aa3b302b7820 */ /* 0x000fc80000400000 */
[--C-:B------:R-:W-:Y:S01]  /*5750*/  FADD R48, R38, -R5.reuse ;  /* 0x8000000526307221 */ /* 0x100fe20000000000 */
[----:B------:R-:W-:Y:S01]  /*5760*/  FADD R39, R39, -R5 ;  /* 0x8000000527277221 */ /* 0x000fe20000000000 */
[----:B------:R0:W-:Y:S03]  /*5770*/  MUFU.EX2 R38, R42 ;  /* 0x0000002a00267308 */ /* 0x0001e60000000800 */
[----:B------:R-:W-:Y:S01]  /*5780*/  FMUL R39, R39, 1.4426950216293334961 ;  /* 0x3fb8aa3b27277820 */ /* 0x000fe20000400000 */
[----:B0-----:R-:W-:-:S04]  /*5790*/  FMUL R42, R48, 1.4426950216293334961 ;  /* 0x3fb8aa3b302a7820 */ /* 0x001fc80000400000 */
[----:B------:R-:W0:Y:S08]  /*57a0*/  MUFU.EX2 R47, R47 ;  /* 0x0000002f002f7308 */ /* 0x000e300000000800 */
[----:B------:R-:W1:Y:S08]  /*57b0*/  MUFU.EX2 R43, R43 ;  /* 0x0000002b002b7308 */ /* 0x000e700000000800 */
[----:B------:R-:W-:Y:S08]  /*57c0*/  MUFU.EX2 R42, R42 ;  /* 0x0000002a002a7308 */ /* 0x000ff00000000800 */
[----:B------:R-:W3:Y:S01]  /*57d0*/  MUFU.EX2 R39, R39 ;  /* 0x0000002700277308 */ /* 0x000ee20000000800 */
[----:B0-----:R-:W-:Y:S01]  /*57e0*/  FADD R55, R47, R49 ;  /* 0x000000312f377221 */ /* 0x001fe20000000000 */
[----:B------:R-:W-:Y:S01]  /*57f0*/  FADD R56, R44, R37 ;  /* 0x000000252c387221 */ /* 0x000fe20000000000 */
[----:B-1----:R-:W-:-:S03]  /*5800*/  FADD R53, R43, R38 ;  /* 0x000000262b357221 */ /* 0x002fc60000000000 */
[----:B------:R-:W0:Y:S04]  /*5810*/  SHFL.BFLY PT, R57, R55, 0x2, 0x1f ;  /* 0x0c401f0037397f89 */ /* 0x000e2800000e0000 */
[----:B------:R-:W1:Y:S01]  /*5820*/  SHFL.BFLY PT, R58, R56, 0x2, 0x1f ;  /* 0x0c401f00383a7f89 */ /* 0x000e6200000e0000 */
[----:B---3--:R-:W-:-:S03]  /*5830*/  FADD R52, R42, R39 ;  /* 0x000000272a347221 */ /* 0x008fc60000000000 */
[----:B------:R-:W3:Y:S04]  /*5840*/  SHFL.BFLY PT, R54, R53, 0x2, 0x1f ;  /* 0x0c401f0035367f89 */ /* 0x000ee800000e0000 */
[----:B------:R-:W5:Y:S01]  /*5850*/  SHFL.BFLY PT, R48, R52, 0x2, 0x1f ;  /* 0x0c401f0034307f89 */ /* 0x000f6200000e0000 */
[----:B0-----:R-:W-:Y:S01]  /*5860*/  FADD R57, R55, R57 ;  /* 0x0000003937397221 */ /* 0x001fe20000000000 */
[----:B-1----:R-:W-:Y:S01]  /*5870*/  FADD R58, R56, R58 ;  /* 0x0000003a383a7221 */ /* 0x002fe20000000000 */
[----:B---3--:R-:W-:Y:S01]  /*5880*/  FADD R54, R53, R54 ;  /* 0x0000003635367221 */ /* 0x008fe20000000000 */
[----:B-----5:R-:W-:-:S03]  /*5890*/  FADD R48, R52, R48 ;  /* 0x0000003034307221 */ /* 0x020fc60000000000 */
[----:B------:R-:W0:Y:S04]  /*58a0*/  SHFL.BFLY PT, R53, R58, 0x1, 0x1f ;  /* 0x0c201f003a357f89 */ /* 0x000e2800000e0000 */
[----:B------:R-:W1:Y:S04]  /*58b0*/  SHFL.BFLY PT, R52, R57, 0x1, 0x1f ;  /* 0x0c201f0039347f89 */ /* 0x000e6800000e0000 */
[----:B------:R-:W3:Y:S04]  /*58c0*/  SHFL.BFLY PT, R55, R54, 0x1, 0x1f ;  /* 0x0c201f0036377f89 */ /* 0x000ee800000e0000 */
[----:B------:R-:W5:Y:S01]  /*58d0*/  SHFL.BFLY PT, R56, R48, 0x1, 0x1f ;  /* 0x0c201f0030387f89 */ /* 0x000f6200000e0000 */
[----:B0-----:R-:W-:Y:S01]  /*58e0*/  FADD R53, R58, R53 ;  /* 0x000000353a357221 */ /* 0x001fe20000000000 */
[----:B-1----:R-:W-:Y:S01]  /*58f0*/  FADD R52, R57, R52 ;  /* 0x0000003439347221 */ /* 0x002fe20000000000 */
[----:B------:R-:W-:Y:S01]  /*5900*/  BAR.SYNC.DEFER_BLOCKING 0x0 ;  /* 0x0000000000007b1d */ /* 0x000fe20000010000 */
[----:B---3--:R-:W-:Y:S01]  /*5910*/  FADD R55, R54, R55 ;  /* 0x0000003736377221 */ /* 0x008fe20000000000 */
[----:B-----5:R-:W-:Y:S01]  /*5920*/  FADD R56, R48, R56 ;  /* 0x0000003830387221 */ /* 0x020fe20000000000 */
[----:B------:R-:W-:-:S05]  /*5930*/  IMAD.SHL.U32 R48, R136, 0x8, RZ ;  /* 0x0000000888307824 */ /* 0x000fca00078e00ff */
[----:B------:R-:W-:Y:S01]  /*5940*/  LOP3.LUT R48, R48, 0x30, RZ, 0xc0, !PT ;  /* 0x0000003030307812 */ /* 0x000fe200078ec0ff */
[----:B------:R-:W-:Y:S04]  /*5950*/  @P0 STS [R41+0x8000], R52 ;  /* 0x0080003429000388 */ /* 0x000fe80000000800 */
[----:B------:R-:W-:Y:S04]  /*5960*/  @P0 STS [R51+0x8000], R53 ;  /* 0x0080003533000388 */ /* 0x000fe80000000800 */
[----:B------:R-:W-:Y:S04]  /*5970*/  @P0 STS [R50+0x8000], R55 ;  /* 0x0080003732000388 */ /* 0x000fe80000000800 */
[----:B------:R0:W-:Y:S01]  /*5980*/  @P0 STS [R46+0x8000], R56 ;  /* 0x008000382e000388 */ /* 0x0001e20000000800 */
[----:B------:R-:W-:Y:S01]  /*5990*/  LOP3.LUT R180, R48, 0x3c0, R180, 0xf8, !PT ;  /* 0x000003c030b47812 */ /* 0x000fe200078ef8b4 */
[----:B------:R-:W-:-:S02]  /*59a0*/  IMAD.WIDE R58, R0, 0x2, R142 ;  /* 0x00000002003a7825 */ /* 0x000fc400078e028e */
[----:B------:R-:W3:Y:S01]  /*59b0*/  LDL.64 R142, [R1] ;  /* 0x00000000018e7983 */ /* 0x000ee20000100a00 */
[----:B------:R-:W-:Y:S01]  /*59c0*/  BAR.SYNC.DEFER_BLOCKING 0x0 ;  /* 0x0000000000007b1d */ /* 0x000fe20000010000 */
[----:B0-----:R-:W-:-:S04]  /*59d0*/  SHF.R.U32.HI R46, RZ, 0x1, R60 ;  /* 0x00000001ff2e7819 */ /* 0x001fc8000001163c */
[C---:B------:R-:W-:Y:S02]  /*59e0*/  LOP3.LUT R46, R48.reuse, R46, RZ, 0x3c, !PT ;  /* 0x0000002e302e7212 */ /* 0x040fe400078e3cff */
[----:B------:R-:W-:Y:S02]  /*59f0*/  LOP3.LUT R48, R48, 0x30, R61, 0x78, !PT ;  /* 0x0000003030307812 */ /* 0x000fe400078e783d */
[----:B------:R-:W5:Y:S04]  /*5a00*/  LDL.64 R60, [R1+0x18] ;  /* 0x00001800013c7983 */ /* 0x000f680000100a00 */
[----:B------:R-:W0:Y:S04]  /*5a10*/  @!P6 LDS R12, [R45+0x8000] ;  /* 0x008000002d0ce984 */ /* 0x000e280000000800 */
[----:B0-----:R-:W0:Y:S02]  /*5a20*/  SHFL.BFLY PT, R50, R12, 0x2, 0x1f ;  /* 0x0c401f000c327f89 */ /* 0x001e2400000e0000 */
[----:B0-----:R-:W-:-:S05]  /*5a30*/  FADD R50, R12, R50 ;  /* 0x000000320c327221 */ /* 0x001fca0000000000 */
[----:B------:R-:W0:Y:S01]  /*5a40*/  SHFL.BFLY PT, R41, R50, 0x1, 0x1f ;  /* 0x0c201f0032297f89 */ /* 0x000e2200000e0000 */
[C---:B------:R-:W-:Y:S02]  /*5a50*/  LOP3.LUT R54, R136.reuse, 0x7, RZ, 0xc0, !PT ;  /* 0x0000000788367812 */ /* 0x040fe400078ec0ff */
[----:B------:R-:W-:Y:S01]  /*5a60*/  LOP3.LUT R51, R136, 0xe0, RZ, 0xc0, !PT ;  /* 0x000000e088337812 */ /* 0x000fe200078ec0ff */
[----:B0-----:R-:W-:-:S05]  /*5a70*/  FADD R50, R50, R41 ;  /* 0x0000002932327221 */ /* 0x001fca0000000000 */
[----:B------:R0:W-:Y:S01]  /*5a80*/  @P0 STS [R45+0x8000], R50 ;  /* 0x008000322d000388 */ /* 0x0001e20000000800 */
[----:B------:R-:W-:Y:S01]  /*5a90*/  BAR.SYNC.DEFER_BLOCKING 0x0 ;  /* 0x0000000000007b1d */ /* 0x000fe20000010000 */
[----:B------:R-:W-:Y:S01]  /*5aa0*/  LOP3.LUT R52, R136, 0xc0, RZ, 0xc0, !PT ;  /* 0x000000c088347812 */ /* 0x000fe200078ec0ff */
[----:B------:R-:W-:Y:S01]  /*5ab0*/  IMAD.SHL.U32 R54, R54, 0x40, RZ ;  /* 0x0000004036367824 */ /* 0x000fe200078e00ff */
[----:B------:R-:W-:Y:S02]  /*5ac0*/  LOP3.LUT R55, R136, 0x1f, RZ, 0xc0, !PT ;  /* 0x0000001f88377812 */ /* 0x000fe400078ec0ff */
[----:B------:R-:W-:Y:S01]  /*5ad0*/  LEA R51, R51, UR6, 0x4 ;  /* 0x0000000633337c11 */ /* 0x000fe2000f8e20ff */
[----:B------:R-:W-:Y:S01]  /*5ae0*/  IMAD.SHL.U32 R53, R40, 0x2, RZ ;  /* 0x0000000228357824 */ /* 0x000fe200078e00ff */
[----:B------:R-:W-:Y:S01]  /*5af0*/  SHF.R.U32.HI R52, RZ, 0x2, R52 ;  /* 0x00000002ff347819 */ /* 0x000fe20000011634 */
[----:B------:R-:W-:Y:S01]  /*5b00*/  IMAD.WIDE R56, R0, 0x2, R138 ;  /* 0x0000000200387825 */ /* 0x000fe200078e028a */
[----:B------:R-:W-:-:S02]  /*5b10*/  LEA R40, R55, UR6, 0x6 ;  /* 0x0000000637287c11 */ /* 0x000fc4000f8e30ff */
[----:B------:R-:W-:Y:S01]  /*5b20*/  IADD3 R48, R54, R51, R48 ;  /* 0x0000003336307210 */ /* 0x000fe20007ffe030 */
[----:B------:R-:W-:Y:S01]  /*5b30*/  IMAD.WIDE R54, R0, 0x2, R140 ;  /* 0x0000000200367825 */ /* 0x000fe200078e028c */
[----:B------:R-:W-:-:S03]  /*5b40*/  LOP3.LUT R41, R53, R52, RZ, 0x3c, !PT ;  /* 0x0000003435297212 */ /* 0x000fc600078e3cff */
[----:B0-----:R-:W-:Y:S01]  /*5b50*/  IMAD.WIDE R50, R0, 0x2, R240 ;  /* 0x0000000200327825 */ /* 0x001fe200078e02f0 */
[----:B------:R-:W-:-:S03]  /*5b60*/  IADD3 R40, R46, R40, RZ ;  /* 0x000000282e287210 */ /* 0x000fc60007ffe0ff */
[C---:B------:R-:W-:Y:S01]  /*5b70*/  IMAD.WIDE R52, R0.reuse, 0x2, R210 ;  /* 0x0000000200347825 */ /* 0x040fe200078e02d2 */
[----:B------:R0:W5:Y:S04]  /*5b80*/  LDG.E.U16 R45, desc[UR10][R58.64] ;  /* 0x0000000a3a2d7981 */ /* 0x000168000c1e1500 */
[----:B------:R1:W5:Y:S04]  /*5b90*/  LDG.E.U16 R46, desc[UR10][R56.64] ;  /* 0x0000000a382e7981 */ /* 0x000368000c1e1500 */
[----:B------:R4:W5:Y:S01]  /*5ba0*/  LDG.E.U16 R141, desc[UR10][R54.64] ;  /* 0x0000000a368d7981 */ /* 0x000962000c1e1500 */
[----:B0-----:R-:W-:-:S03]  /*5bb0*/  IMAD.WIDE R58, R0, 0x2, R234 ;  /* 0x00000002003a7825 */ /* 0x001fc600078e02ea */
[----:B------:R0:W5:Y:S01]  /*5bc0*/  LDG.E.U16 R139, desc[UR10][R50.64] ;  /* 0x0000000a328b7981 */ /* 0x000162000c1e1500 */
[----:B-1----:R-:W-:-:S03]  /*5bd0*/  IMAD.WIDE R56, R0, 0x2, R222 ;  /* 0x0000000200387825 */ /* 0x002fc600078e02de */
[----:B------:R1:W5:Y:S01]  /*5be0*/  LDG.E.U16 R140, desc[UR10][R52.64] ;  /* 0x0000000a348c7981 */ /* 0x000362000c1e1500 */
[----:B----4-:R-:W-:-:S03]  /*5bf0*/  IMAD.WIDE R54, R0, 0x2, R218 ;  /* 0x0000000200367825 */ /* 0x010fc600078e02da */
[----:B------:R4:W5:Y:S01]  /*5c00*/  LDG.E.U16 R138, desc[UR10][R58.64] ;  /* 0x0000000a3a8a7981 */ /* 0x000962000c1e1500 */
[----:B0-----:R-:W-:Y:S01]  /*5c10*/  IMAD.WIDE R50, R0, 0x2, R74 ;  /* 0x0000000200327825 */ /* 0x001fe200078e024a */
[----:B------:R-:W-:Y:S02]  /*5c20*/  LOP3.LUT R180, R180, 0x10, R136, 0x78, !PT ;  /* 0x00000010b4b47812 */ /* 0x000fe400078e7888 */
[----:B------:R0:W5:Y:S01]  /*5c30*/  LDG.E.U16 R137, desc[UR10][R56.64] ;  /* 0x0000000a38897981 */ /* 0x000162000c1e1500 */
[----:B-1----:R-:W-:-:S03]  /*5c40*/  IMAD.WIDE R52, R0, 0x2, R214 ;  /* 0x0000000200347825 */ /* 0x002fc600078e02d6 */
[----:B------:R2:W5:Y:S01]  /*5c50*/  LDG.E.U16 R136, desc[UR10][R54.64] ;  /* 0x0000000a36887981 */ /* 0x000562000c1e1500 */
[----:B----4-:R-:W-:-:S03]  /*5c60*/  IMAD.WIDE R58, R0, 0x2, R206 ;  /* 0x00000002003a7825 */ /* 0x010fc600078e02ce */
[----:B------:R1:W4:Y:S01]  /*5c70*/  LDG.E.U16 R74, desc[UR10][R50.64] ;  /* 0x0000000a324a7981 */ /* 0x000322000c1e1500 */
[----:B0-----:R-:W-:-:S03]  /*5c80*/  IMAD.WIDE R56, R0, 0x2, R204 ;  /* 0x0000000200387825 */ /* 0x001fc600078e02cc */
[----:B------:R0:W4:Y:S01]  /*5c90*/  LDG.E.U16 R75, desc[UR10][R52.64] ;  /* 0x0000000a344b7981 */ /* 0x000122000c1e1500 */
[----:B--2---:R-:W-:-:S03]  /*5ca0*/  IMAD.WIDE R54, R0, 0x2, R72 ;  /* 0x0000000200367825 */ /* 0x004fc600078e0248 */
[----:B------:R2:W4:Y:S01]  /*5cb0*/  LDG.E.U16 R73, desc[UR10][R58.64] ;  /* 0x0000000a3a497981 */ /* 0x000522000c1e1500 */
[----:B-1----:R-:W-:-:S03]  /*5cc0*/  IMAD.WIDE R50, R0, 0x2, R64 ;  /* 0x0000000200327825 */ /* 0x002fc600078e0240 */
[----:B------:R1:W4:Y:S01]  /*5cd0*/  LDG.E.U16 R72, desc[UR10][R56.64] ;  /* 0x0000000a38487981 */ /* 0x000322000c1e1500 */
[----:B0-----:R-:W-:-:S03]  /*5ce0*/  IMAD.WIDE R52, R0, 0x2, R66 ;  /* 0x0000000200347825 */ /* 0x001fc600078e0242 */
[----:B------:R0:W4:Y:S01]  /*5cf0*/  LDG.E.U16 R67, desc[UR10][R54.64] ;  /* 0x0000000a36437981 */ /* 0x000122000c1e1500 */
[----:B--2---:R-:W-:-:S03]  /*5d00*/  IMAD.WIDE R58, R0, 0x2, R200 ;  /* 0x00000002003a7825 */ /* 0x004fc600078e02c8 */
[----:B------:R-:W2:Y:S01]  /*5d10*/  LDG.E.U16 R65, desc[UR10][R50.64] ;  /* 0x0000000a32417981 */ /* 0x000ea2000c1e1500 */
[----:B-1----:R-:W-:-:S03]  /*5d20*/  IMAD.WIDE R56, R0, 0x2, R166 ;  /* 0x0000000200387825 */ /* 0x002fc600078e02a6 */
[----:B------:R1:W2:Y:S01]  /*5d30*/  LDG.E.U16 R66, desc[UR10][R52.64] ;  /* 0x0000000a34427981 */ /* 0x0002a2000c1e1500 */
[----:B0-----:R-:W-:-:S03]  /*5d40*/  IMAD.WIDE R54, R0, 0x2, R164 ;  /* 0x0000000200367825 */ /* 0x001fc600078e02a4 */
[----:B------:R0:W2:Y:S04]  /*5d50*/  LDG.E.U16 R64, desc[UR10][R58.64] ;  /* 0x0000000a3a407981 */ /* 0x0000a8000c1e1500 */
[----:B------:R5:W4:Y:S01]  /*5d60*/  LDS R179, [R168+0x8000] ;  /* 0x00800000a8b37984 */ /* 0x000b220000000800 */
[----:B-1----:R-:W-:-:S03]  /*5d70*/  IMAD.WIDE R52, R0, 0x2, R62 ;  /* 0x0000000200347825 */ /* 0x002fc600078e023e */
[----:B------:R1:W2:Y:S01]  /*5d80*/  LDG.E.U16 R63, desc[UR10][R56.64] ;  /* 0x0000000a383f7981 */ /* 0x0002a2000c1e1500 */
[----:B0-----:R-:W-:-:S03]  /*5d90*/  IMAD.WIDE R58, R0, 0x2, R162 ;  /* 0x00000002003a7825 */ /* 0x001fc600078e02a2 */
[----:B------:R3:W2:Y:S04]  /*5da0*/  LDG.E.U16 R62, desc[UR10][R54.64] ;  /* 0x0000000a363e7981 */ /* 0x0006a8000c1e1500 */
[----:B------:R-:W2:Y:S01]  /*5db0*/  LDG.E.U16 R59, desc[UR10][R58.64] ;  /* 0x0000000a3a3b7981 */ /* 0x000ea2000c1e1500 */
[----:B-1----:R-:W-:-:S03]  /*5dc0*/  IMAD.WIDE R56, R0, 0x2, R160 ;  /* 0x0000000200387825 */ /* 0x002fc600078e02a0 */
[----:B------:R-:W-:Y:S04]  /*5dd0*/  LDS R169, [R169+0x8000] ;  /* 0x00800000a9a97984 */ /* 0x000fe80000000800 */
[----:B------:R-:W-:Y:S04]  /*5de0*/  LDS R178, [R178+0x8000] ;  /* 0x00800000b2b27984 */ /* 0x000fe80000000800 */
[----:B------:R-:W2:Y:S01]  /*5df0*/  LDG.E.U16 R58, desc[UR10][R56.64] ;  /* 0x0000000a383a7981 */ /* 0x000ea2000c1e1500 */
[----:B------:R-:W-:-:S04]  /*5e00*/  IMAD.WIDE R160, R0, 0x2, R238 ;  /* 0x0000000200a07825 */ /* 0x000fc800078e02ee */
[----:B------:R-:W-:-:S04]  /*5e10*/  IMAD.WIDE R162, R0, 0x2, R246 ;  /* 0x0000000200a27825 */ /* 0x000fc800078e02f6 */
[----:B------:R-:W-:-:S05]  /*5e20*/  IMAD.WIDE R164, R0, 0x2, R208 ;  /* 0x0000000200a47825 */ /* 0x000fca00078e02d0 */
[----:B------:R-:W2:Y:S01]  /*5e30*/  LDG.E.U16 R167, desc[UR10][R164.64] ;  /* 0x0000000aa4a77981 */ /* 0x000ea2000c1e1500 */
[----:B---3--:R-:W-:-:S05]  /*5e40*/  IMAD.WIDE R54, R0, 0x2, R142 ;  /* 0x0000000200367825 */ /* 0x008fca00078e028e */
[----:B------:R-:W3:Y:S01]  /*5e50*/  LDG.E.U16 R57, desc[UR10][R54.64] ;  /* 0x0000000a36397981 */ /* 0x000ee2000c1e1500 */
[----:B-----5:R-:W-:-:S03]  /*5e60*/  IMAD.WIDE R50, R0, 0x2, R60 ;  /* 0x0000000200327825 */ /* 0x020fc600078e023c */
[----:B------:R-:W5:Y:S04]  /*5e70*/  LDG.E.U16 R54, desc[UR10][R162.64] ;  /* 0x0000000aa2367981 */ /* 0x000f68000c1e1500 */
[----:B------:R0:W3:Y:S04]  /*5e80*/  LDG.E.U16 R60, desc[UR10][R50.64] ;  /* 0x0000000a323c7981 */ /* 0x0000e8000c1e1500 */
[----:B------:R1:W5:Y:S01]  /*5e90*/  LDG.E.U16 R61, desc[UR10][R52.64] ;  /* 0x0000000a343d7981 */ /* 0x000362000c1e1500 */
[----:B0-----:R-:W-:-:S04]  /*5ea0*/  IMAD.WIDE R50, R0, 0x2, R248 ;  /* 0x0000000200327825 */ /* 0x001fc800078e02f8 */
[C---:B-1----:R-:W-:Y:S01]  /*5eb0*/  IMAD.WIDE R52, R0.reuse, 0x2, R250 ;  /* 0x0000000200347825 */ /* 0x042fe200078e02fa */
[----:B------:R0:W3:Y:S03]  /*5ec0*/  LDG.E.U16 R55, desc[UR10][R50.64] ;  /* 0x0000000a32377981 */ /* 0x0000e6000c1e1500 */
[C---:B------:R-:W-:Y:S01]  /*5ed0*/  IMAD.WIDE R142, R0.reuse, 0x2, R224 ;  /* 0x00000002008e7825 */ /* 0x040fe200078e02e0 */
[----:B------:R1:W3:Y:S03]  /*5ee0*/  LDG.E.U16 R56, desc[UR10][R52.64] ;  /* 0x0000000a34387981 */ /* 0x0002e6000c1e1500 */
[----:B0-----:R-:W-:-:S04]  /*5ef0*/  IMAD.WIDE R50, R0, 0x2, R236 ;  /* 0x0000000200327825 */ /* 0x001fc800078e02ec */
[C---:B-1----:R-:W-:Y:S02]  /*5f00*/  IMAD.WIDE R52, R0.reuse, 0x2, R244 ;  /* 0x0000000200347825 */ /* 0x042fe400078e02f4 */
[----:B------:R-:W3:Y:S04]  /*5f10*/  LDG.E.U16 R51, desc[UR10][R50.64] ;  /* 0x0000000a32337981 */ /* 0x000ee8000c1e1500 */
[----:B------:R-:W3:Y:S04]  /*5f20*/  LDG.E.U16 R53, desc[UR10][R52.64] ;  /* 0x0000000a34357981 */ /* 0x000ee8000c1e1500 */
[----:B------:R0:W3:Y:S04]  /*5f30*/  LDG.E.U16 R50, desc[UR10][R142.64] ;  /* 0x0000000a8e327981 */ /* 0x0000e8000c1e1500 */
[----:B------:R1:W3:Y:S01]  /*5f40*/  LDG.E.U16 R52, desc[UR10][R160.64] ;  /* 0x0000000aa0347981 */ /* 0x0002e2000c1e1500 */
[----:B0-----:R-:W-:-:S04]  /*5f50*/  IMAD.WIDE R142, R0, 0x2, R220 ;  /* 0x00000002008e7825 */ /* 0x001fc800078e02dc */
[C---:B-1----:R-:W-:Y:S02]  /*5f60*/  IMAD.WIDE R160, R0.reuse, 0x2, R216 ;  /* 0x0000000200a07825 */ /* 0x042fe400078e02d8 */
[----:B------:R-:W3:Y:S04]  /*5f70*/  LDG.E.U16 R142, desc[UR10][R142.64] ;  /* 0x0000000a8e8e7981 */ /* 0x000ee8000c1e1500 */
[----:B------:R0:W3:Y:S02]  /*5f80*/  LDG.E.U16 R143, desc[UR10][R160.64] ;  /* 0x0000000aa08f7981 */ /* 0x0000e4000c1e1500 */
[----:B0-----:R-:W-:-:S05]  /*5f90*/  IMAD.WIDE R160, R0, 0x2, R202 ;  /* 0x0000000200a07825 */ /* 0x001fca00078e02ca */
[----:B------:R0:W3:Y:S01]  /*5fa0*/  LDG.E.U16 R181, desc[UR10][R160.64] ;  /* 0x0000000aa0b57981 */ /* 0x0000e2000c1e1500 */
[----:B------:R-:W-:-:S04]  /*5fb0*/  IMAD.WIDE R162, R0, 0x2, R212 ;  /* 0x0000000200a27825 */ /* 0x000fc800078e02d4 */
[C---:B------:R-:W-:Y:S01]  /*5fc0*/  IMAD.WIDE R164, R0.reuse, 0x2, R196 ;  /* 0x0000000200a47825 */ /* 0x040fe200078e02c4 */
[----:B------:R1:W3:Y:S03]  /*5fd0*/  LDG.E.U16 R166, desc[UR10][R162.64] ;  /* 0x0000000aa2a67981 */ /* 0x0002e6000c1e1500 */
[C---:B0-----:R-:W-:Y:S01]  /*5fe0*/  IMAD.WIDE R160, R0.reuse, 0x2, R194 ;  /* 0x0000000200a07825 */ /* 0x041fe200078e02c2 */
[----:B------:R-:W3:Y:S04]  /*5ff0*/  LDG.E.U16 R201, desc[UR10][R164.64] ;  /* 0x0000000aa4c97981 */ /* 0x000ee8000c1e1500 */
[----:B------:R0:W3:Y:S01]  /*6000*/  LDG.E.U16 R204, desc[UR10][R160.64] ;  /* 0x0000000aa0cc7981 */ /* 0x0000e2000c1e1500 */
[----:B-1----:R-:W-:-:S05]  /*6010*/  IMAD.WIDE R162, R0, 0x2, R198 ;  /* 0x0000000200a27825 */ /* 0x002fca00078e02c6 */
[----:B------:R1:W3:Y:S01]  /*6020*/  LDG.E.U16 R200, desc[UR10][R162.64] ;  /* 0x0000000aa2c87981 */ /* 0x0002e2000c1e1500 */
[----:B0-----:R-:W-:-:S05]  /*6030*/  IMAD.WIDE R160, R0, 0x2, R188 ;  /* 0x0000000200a07825 */ /* 0x001fca00078e02bc */
[----:B------:R0:W3:Y:S01]  /*6040*/  LDG.E.U16 R207, desc[UR10][R160.64] ;  /* 0x0000000aa0cf7981 */ /* 0x0000e2000c1e1500 */
[----:B-1----:R-:W-:-:S04]  /*6050*/  IMAD.WIDE R162, R0, 0x2, R192 ;  /* 0x0000000200a27825 */ /* 0x002fc800078e02c0 */
[C---:B------:R-:W-:Y:S01]  /*6060*/  IMAD.WIDE R164, R0.reuse, 0x2, R190 ;  /* 0x0000000200a47825 */ /* 0x040fe200078e02be */
[----:B------:R1:W3:Y:S03]  /*6070*/  LDG.E.U16 R205, desc[UR10][R162.64] ;  /* 0x0000000aa2cd7981 */ /* 0x0002e6000c1e1500 */
[C---:B0-----:R-:W-:Y:S01]  /*6080*/  IMAD.WIDE R160, R0.reuse, 0x2, R182 ;  /* 0x0000000200a07825 */ /* 0x041fe200078e02b6 */
[----:B------:R0:W3:Y:S04]  /*6090*/  LDG.E.U16 R206, desc[UR10][R164.64] ;  /* 0x0000000aa4ce7981 */ /* 0x0000e8000c1e1500 */
[----:B------:R0:W3:Y:S01]  /*60a0*/  LDG.E.U16 R214, desc[UR10][R160.64] ;  /* 0x0000000aa0d67981 */ /* 0x0000e2000c1e1500 */
[----:B-1----:R-:W-:-:S04]  /*60b0*/  IMAD.WIDE R162, R0, 0x2, R186 ;  /* 0x0000000200a27825 */ /* 0x002fc800078e02ba */
[C---:B0-----:R-:W-:Y:S01]  /*60c0*/  IMAD.WIDE R164, R0.reuse, 0x2, R184 ;  /* 0x0000000200a47825 */ /* 0x041fe200078e02b8 */
[----:B------:R0:W3:Y:S03]  /*60d0*/  LDG.E.U16 R210, desc[UR10][R162.64] ;  /* 0x0000000aa2d27981 */ /* 0x0000e6000c1e1500 */
[C---:B------:R-:W-:Y:S01]  /*60e0*/  IMAD.WIDE R160, R0.reuse, 0x2, R172 ;  /* 0x0000000200a07825 */ /* 0x040fe200078e02ac */
[----:B------:R1:W3:Y:S04]  /*60f0*/  LDG.E.U16 R211, desc[UR10][R164.64] ;  /* 0x0000000aa4d37981 */ /* 0x0002e8000c1e1500 */
[----:B------:R1:W3:Y:S01]  /*6100*/  LDG.E.U16 R219, desc[UR10][R160.64] ;  /* 0x0000000aa0db7981 */ /* 0x0002e2000c1e1500 */
[----:B0-----:R-:W-:-:S04]  /*6110*/  IMAD.WIDE R162, R0, 0x2, R176 ;  /* 0x0000000200a27825 */ /* 0x001fc800078e02b0 */
[C---:B-1----:R-:W-:Y:S01]  /*6120*/  IMAD.WIDE R164, R0.reuse, 0x2, R174 ;  /* 0x0000000200a47825 */ /* 0x042fe200078e02ae */
[----:B------:R0:W3:Y:S03]  /*6130*/  LDG.E.U16 R215, desc[UR10][R162.64] ;  /* 0x0000000aa2d77981 */ /* 0x0000e6000c1e1500 */
[C---:B------:R-:W-:Y:S01]  /*6140*/  IMAD.WIDE R160, R0.reuse, 0x2, R22 ;  /* 0x0000000200a07825 */ /* 0x040fe200078e0216 */
[----:B------:R1:W3:Y:S04]  /*6150*/  LDG.E.U16 R218, desc[UR10][R164.64] ;  /* 0x0000000aa4da7981 */ /* 0x0002e8000c1e1500 */
[----:B------:R4:W3:Y:S01]  /*6160*/  LDG.E.U16 R227, desc[UR10][R160.64] ;  /* 0x0000000aa0e37981 */ /* 0x0008e2000c1e1500 */
[----:B0-----:R-:W-:-:S04]  /*6170*/  IMAD.WIDE R162, R0, 0x2, R170 ;  /* 0x0000000200a27825 */ /* 0x001fc800078e02aa */
[C---:B-1----:R-:W-:Y:S01]  /*6180*/  IMAD.WIDE R164, R0.reuse, 0x2, R20 ;  /* 0x0000000200a47825 */ /* 0x042fe200078e0214 */
[----:B------:R0:W3:Y:S03]  /*6190*/  LDG.E.U16 R222, desc[UR10][R162.64] ;  /* 0x0000000aa2de7981 */ /* 0x0000e6000c1e1500 */
[C---:B----4-:R-:W-:Y:S01]  /*61a0*/  IMAD.WIDE R160, R0.reuse, 0x2, R28 ;  /* 0x0000000200a07825 */ /* 0x050fe200078e021c */
[----:B------:R1:W4:Y:S04]  /*61b0*/  LDG.E.U16 R223, desc[UR10][R164.64] ;  /* 0x0000000aa4df7981 */ /* 0x000328000c1e1500 */
[----:B------:R1:W4:Y:S01]  /*61c0*/  LDG.E.U16 R233, desc[UR10][R160.64] ;  /* 0x0000000aa0e97981 */ /* 0x000322000c1e1500 */
[----:B0-----:R-:W-:-:S04]  /*61d0*/  IMAD.WIDE R162, R0, 0x2, R24 ;  /* 0x0000000200a27825 */ /* 0x001fc800078e0218 */
[C---:B-1----:R-:W-:Y:S01]  /*61e0*/  IMAD.WIDE R164, R0.reuse, 0x2, R26 ;  /* 0x0000000200a47825 */ /* 0x042fe200078e021a */
[----:B------:R0:W4:Y:S03]  /*61f0*/  LDG.E.U16 R229, desc[UR10][R162.64] ;  /* 0x0000000aa2e57981 */ /* 0x000126000c1e1500 */
[C---:B------:R-:W-:Y:S01]  /*6200*/  IMAD.WIDE R160, R0.reuse, 0x2, R34 ;  /* 0x0000000200a07825 */ /* 0x040fe200078e0222 */
        /* <DEDUP_REMOVED lines=8> */
[----:B------:R-:W-:Y:S01]  /*6290*/  FADD R168, -R5, R36 ;  /* 0x0000002405a87221 */ /* 0x000fe20000000100 */
[----:B0-----:R-:W-:-:S04]  /*62a0*/  IMAD.WIDE R162, R0, 0x2, R146 ;  /* 0x0000000200a27825 */ /* 0x001fc800078e0292 */
[C---:B-1----:R-:W-:Y:S01]  /*62b0*/  IMAD.WIDE R164, R0.reuse, 0x2, R148 ;  /* 0x0000000200a47825 */ /* 0x042fe200078e0294 */
[----:B------:R0:W4:Y:S03]  /*62c0*/  LDG.E.U16 R242, desc[UR10][R162.64] ;  /* 0x0000000aa2f27981 */ /* 0x000126000c1e1500 */
[C---:B------:R-:W-:Y:S02]  /*62d0*/  IMAD.WIDE R160, R0.reuse, 0x2, R150 ;  /* 0x0000000200a07825 */ /* 0x040fe400078e0296 */
[----:B------:R-:W4:Y:S04]  /*62e0*/  LDG.E.U16 R164, desc[UR10][R164.64] ;  /* 0x0000000aa4a47981 */ /* 0x000f28000c1e1500 */
[----:B------:R1:W4:Y:S01]  /*62f0*/  LDG.E.U16 R36, desc[UR10][R160.64] ;  /* 0x0000000aa0247981 */ /* 0x000322000c1e1500 */
[----:B0-----:R-:W-:-:S06]  /*6300*/  IMAD.WIDE R162, R0, 0x2, R154 ;  /* 0x0000000200a27825 */ /* 0x001fcc00078e029a */
[----:B------:R-:W4:Y:S01]  /*6310*/  LDG.E.U16 R162, desc[UR10][R162.64] ;  /* 0x0000000aa2a27981 */ /* 0x000f22000c1e1500 */
[----:B-1----:R-:W-:-:S05]  /*6320*/  IMAD.WIDE R160, R0, 0x2, R152 ;  /* 0x0000000200a07825 */ /* 0x002fca00078e0298 */
[----:B------:R0:W4:Y:S02]  /*6330*/  LDG.E.U16 R165, desc[UR10][R160.64] ;  /* 0x0000000aa0a57981 */ /* 0x000124000c1e1500 */
[----:B0-----:R-:W-:-:S05]  /*6340*/  IMAD.WIDE R160, R0, 0x2, R156 ;  /* 0x0000000200a07825 */ /* 0x001fca00078e029c */
[----:B------:R0:W4:Y:S02]  /*6350*/  LDG.E.U16 R163, desc[UR10][R160.64] ;  /* 0x0000000aa0a37981 */ /* 0x000124000c1e1500 */
[----:B0-----:R-:W-:-:S06]  /*6360*/  IMAD.WIDE R160, R0, 0x2, R158 ;  /* 0x0000000200a07825 */ /* 0x001fcc00078e029e */
[----:B------:R-:W4:Y:S01]  /*6370*/  LDG.E.U16 R160, desc[UR10][R160.64] ;  /* 0x0000000aa0a07981 */ /* 0x000f22000c1e1500 */
[----:B------:R-:W-:-:S06]  /*6380*/  FMUL R168, R168, 1.4426950216293334961 ;  /* 0x3fb8aa3ba8a87820 */ /* 0x000fcc0000400000 */
[----:B------:R-:W0:Y:S02]  /*6390*/  MUFU.EX2 R168, R168 ;  /* 0x000000a800a87308 */ /* 0x000e240000000800 */
[----:B0-----:R-:W-:Y:S02]  /*63a0*/  FFMA R6, R168, R6, R179 ;  /* 0x00000006a8067223 */ /* 0x001fe400000000b3 */
[----:B------:R-:W-:Y:S01]  /*63b0*/  LDS R179, [R243+UR6+0x8000] ;  /* 0x00800006f3b37984 */ /* 0x000fe20008000800 */
[----:B------:R-:W-:Y:S01]  /*63c0*/  BAR.SYNC.DEFER_BLOCKING 0x0 ;  /* 0x0000000000007b1d */ /* 0x000fe20000010000 */
[----:B------:R-:W-:Y:S02]  /*63d0*/  F2FP.BF16.F32.PACK_AB R37, R37, R44 ;  /* 0x0000002c2525723e */ /* 0x000fe400000010ff */
[----:B------:R-:W-:Y:S02]  /*63e0*/  F2FP.BF16.F32.PACK_AB R38, R38, R43 ;  /* 0x0000002b2626723e */ /* 0x000fe400000010ff */
[----:B------:R-:W-:Y:S01]  /*63f0*/  F2FP.BF16.F32.PACK_AB R39, R39, R42 ;  /* 0x0000002a2727723e */ /* 0x000fe200000010ff */
        /* <DEDUP_REMOVED lines=13> */
[----:B--2---:R-:W-:Y:S04]  /*64d0*/  STS.U16 [R41+UR6+0x9a00], R66 ;  /* 0x009a004229007988 */ /* 0x004fe80008000406 */
[----:B------:R-:W-:Y:S04]  /*64e0*/  STS.U16 [R41+UR6+0x9c00], R65 ;  /* 0x009c004129007988 */ /* 0x000fe80008000406 */
[----:B------:R-:W-:Y:S04]  /*64f0*/  STS.U16 [R41+UR6+0x9e00], R64 ;  /* 0x009e004029007988 */ /* 0x000fe80008000406 */
[----:B------:R-:W-:Y:S04]  /*6500*/  STS.U16 [R41+UR6+0xa000], R63 ;  /* 0x00a0003f29007988 */ /* 0x000fe80008000406 */
[----:B------:R-:W-:Y:S04]  /*6510*/  STS.U16 [R41+UR6+0xa200], R62 ;  /* 0x00a2003e29007988 */ /* 0x000fe80008000406 */
[----:B-----5:R-:W-:Y:S04]  /*6520*/  STS.U16 [R41+UR6+0xa400], R61 ;  /* 0x00a4003d29007988 */ /* 0x020fe80008000406 */
[----:B---3--:R-:W-:Y:S04]  /*6530*/  STS.U16 [R41+UR6+0xa600], R60 ;  /* 0x00a6003c29007988 */ /* 0x008fe80008000406 */
        /* <DEDUP_REMOVED lines=28> */
[----:B----4-:R-:W-:Y:S04]  /*6700*/  STS.U16 [R41+UR6+0xe000], R223 ;  /* 0x00e000df29007988 */ /* 0x010fe80008000406 */
[----:B------:R0:W-:Y:S04]  /*6710*/  STS.U16 [R41+UR6+0xf600], R36 ;  /* 0x00f6002429007988 */ /* 0x0001e80008000406 */
[----:B------:R-:W-:Y:S01]  /*6720*/  STS.U16 [R41+UR6+0xe200], R227 ;  /* 0x00e200e329007988 */ /* 0x000fe20008000406 */
[----:B0-----:R-:W-:-:S03]  /*6730*/  F2FP.BF16.F32.PACK_AB R36, R49, R47 ;  /* 0x0000002f3124723e */ /* 0x001fc600000010ff */
        /* <DEDUP_REMOVED lines=13> */
[----:B------:R0:W-:Y:S01]  /*6810*/  STSM.16.M88.4 [R40+0x10000], R36 ;  /* 0x0100002428007844 */ /* 0x0001e20000000200 */
[----:B------:R-:W-:Y:S01]  /*6820*/  BAR.SYNC.DEFER_BLOCKING 0x0 ;  /* 0x0000000000007b1d */ /* 0x000fe20000010000 */
[----:B0-----:R-:W-:-:S04]  /*6830*/  FADD R36, -R2, R15 ;  /* 0x0000000f02247221 */ /* 0x001fc80000000100 */
[----:B------:R-:W-:Y:S01]  /*6840*/  FMUL R36, R36, 1.4426950216293334961 ;  /* 0x3fb8aa3b24247820 */ /* 0x000fe20000400000 */
[----:B------:R-:W-:-:S03]  /*6850*/  FADD R15, -R3, R13 ;  /* 0x0000000d030f7221 */ /* 0x000fc60000000100 */
[----:B------:R0:W1:Y:S01]  /*6860*/  MUFU.EX2 R13, R36 ;  /* 0x00000024000d7308 */ /* 0x0000620000000800 */
[----:B------:R-:W-:Y:S01]  /*6870*/  FMUL R15, R15, 1.4426950216293334961 ;  /* 0x3fb8aa3b0f0f7820 */ /* 0x000fe20000400000 */
[----:B------:R-:W-:Y:S04]  /*6880*/  LDSM.16.M88.4 R64, [R48+0x8000] ;  /* 0x008000003040783b */ /* 0x000fe80000000200 */
[----:B------:R-:W-:Y:S04]  /*6890*/  LDSM.16.M88.4 R60, [R48+0x9000] ;  /* 0x00900000303c783b */ /* 0x000fe80000000200 */
[----:B------:R-:W-:Y:S04]  /*68a0*/  LDSM.16.M88.4 R40, [R48+0xa000] ;  /* 0x00a000003028783b */ /* 0x000fe80000000200 */
[----:B------:R-:W-:Y:S04]  /*68b0*/  LDSM.16.M88.4 R44, [R48+0xb000] ;  /* 0x00b00000302c783b */ /* 0x000fe80000000200 */
[----:B0-----:R-:W-:Y:S04]  /*68c0*/  LDSM.16.M88.4 R36, [R48+0xc000] ;  /* 0x00c000003024783b */ /* 0x001fe80000000200 */
[----:B------:R-:W-:Y:S04]  /*68d0*/  LDSM.16.M88.4 R56, [R48+0xd000] ;  /* 0x00d000003038783b */ /* 0x000fe80000000200 */
[----:B------:R-:W-:Y:S04]  /*68e0*/  LDSM.16.M88.4 R52, [R48+0xe000] ;  /* 0x00e000003034783b */ /* 0x000fe80000000200 */
[----:B------:R-:W0:Y:S04]  /*68f0*/  LDSM.16.M88.4 R72, [R180+UR6+0x10000] ;  /* 0x01000006b448783b */ /* 0x000e280008000200 */
[----:B------:R-:W2:Y:S01]  /*6900*/  LDSM.16.M88.4 R48, [R48+0xf000] ;  /* 0x00f000003030783b */ /* 0x000ea20000000200 */
[----:B------:R-:W3:Y:S01]  /*6910*/  MUFU.EX2 R15, R15 ;  /* 0x0000000f000f7308 */ /* 0x000ee20000000800 */
[C---:B-1----:R-:W-:Y:S01]  /*6920*/  FMUL R164, R13.reuse, R132 ;  /* 0x000000840da47220 */ /* 0x042fe20000400000 */
[C---:B------:R-:W-:Y:S01]  /*6930*/  FMUL R165, R13.reuse, R133 ;  /* 0x000000850da57220 */ /* 0x040fe20000400000 */
[----:B------:R-:W-:Y:S01]  /*6940*/  FADD R8, -R4, R8 ;  /* 0x0000000804087221 */ /* 0x000fe20000000100 */
[C---:B------:R-:W-:Y:S01]  /*6950*/  FMUL R76, R13.reuse, R76 ;  /* 0x0000004c0d4c7220 */ /* 0x040fe20000400000 */
[C---:B------:R-:W-:Y:S01]  /*6960*/  FMUL R77, R13.reuse, R77 ;  /* 0x0000004d0d4d7220 */ /* 0x040fe20000400000 */
[C---:B------:R-:W-:Y:S01]  /*6970*/  FMUL R160, R13.reuse, R124 ;  /* 0x0000007c0da07220 */ /* 0x040fe20000400000 */
[C---:B------:R-:W-:Y:S01]  /*6980*/  FMUL R161, R13.reuse, R125 ;  /* 0x0000007d0da17220 */ /* 0x040fe20000400000 */
[----:B------:R-:W-:Y:S01]  /*6990*/  FMUL R140, R13, R112 ;  /* 0x000000700d8c7220 */ /* 0x000fe20000400000 */
[C---:B---3--:R-:W-:Y:S01]  /*69a0*/  FMUL R166, R15.reuse, R134 ;  /* 0x000000860fa67220 */ /* 0x048fe20000400000 */
[----:B------:R-:W-:-:S02]  /*69b0*/  FMUL R167, R15, R135 ;  /* 0x000000870fa77220 */ /* 0x000fc40000400000 */
[----:B------:R-:W1:Y:S01]  /*69c0*/  LDSM.16.M88.4 R132, [R180+UR6+0x10400] ;  /* 0x01040006b484783b */ /* 0x000e620008000200 */
[C---:B------:R-:W-:Y:S01]  /*69d0*/  FMUL R78, R15.reuse, R78 ;  /* 0x0000004e0f4e7220 */ /* 0x040fe20000400000 */
[----:B------:R-:W-:Y:S01]  /*69e0*/  FMUL R79, R15, R79 ;  /* 0x0000004f0f4f7220 */ /* 0x000fe20000400000 */
[C---:B------:R-:W-:Y:S01]  /*69f0*/  FMUL R141, R13.reuse, R113 ;  /* 0x000000710d8d7220 */ /* 0x040fe20000400000 */
[C---:B------:R-:W-:Y:S01]  /*6a00*/  FMUL R136, R13.reuse, R116 ;  /* 0x000000740d887220 */ /* 0x040fe20000400000 */
[----:B------:R-:W-:Y:S01]  /*6a10*/  FMUL R137, R13, R117 ;  /* 0x000000750d897220 */ /* 0x000fe20000400000 */
        /* <DEDUP_REMOVED lines=11> */
[C---:B------:R-:W-:Y:S01]  /*6ad0*/  FMUL R139, R15.reuse, R119 ;  /* 0x000000770f8b7220 */ /* 0x040fe20000400000 */
[C---:B------:R-:W-:Y:S01]  /*6ae0*/  FMUL R122, R15.reuse, R122 ;  /* 0x0000007a0f7a7220 */ /* 0x040fe20000400000 */
[C---:B------:R-:W-:Y:S01]  /*6af0*/  FMUL R123, R15.reuse, R123 ;  /* 0x0000007b0f7b7220 */ /* 0x040fe20000400000 */
[C---:B------:R-:W-:Y:S01]  /*6b00*/  FMUL R130, R15.reuse, R130 ;  /* 0x000000820f827220 */ /* 0x040fe20000400000 */
[C---:B------:R-:W-:Y:S01]  /*6b10*/  FMUL R131, R15.reuse, R131 ;  /* 0x000000830f837220 */ /* 0x040fe20000400000 */
[C---:B------:R-:W-:Y:S01]  /*6b20*/  FMUL R70, R15.reuse, R70 ;  /* 0x000000460f467220 */ /* 0x040fe20000400000 */
[----:B------:R-:W-:Y:S01]  /*6b30*/  FMUL R71, R15, R71 ;  /* 0x000000470f477220 */ /* 0x000fe20000400000 */
[----:B------:R-:W-:Y:S01]  /*6b40*/  FMUL R8, R8, 1.4426950216293334961 ;  /* 0x3fb8aa3b08087820 */ /* 0x000fe20000400000 */
[C---:B0-----:R-:W-:Y:S05]  /*6b50*/  HMMA.16816.F32.BF16 R76, R72.reuse, R64, R76 ;  /* 0x00000040484c723c */ /* 0x041fea000004184c */
[----:B------:R-:W0:Y:S01]  /*6b60*/  MUFU.EX2 R8, R8 ;  /* 0x0000000800087308 */ /* 0x000e220000000800 */
[C---:B------:R-:W-:Y:S06]  /*6b70*/  HMMA.16816.F32.BF16 R124, R72.reuse, R60, R164 ;  /* 0x0000003c487c723c */ /* 0x040fec00000418a4 */
[C---:B------:R-:W-:Y:S06]  /*6b80*/  HMMA.16816.F32.BF16 R112, R72.reuse, R40, R160 ;  /* 0x000000284870723c */ /* 0x040fec00000418a0 */
[C---:B------:R-:W-:Y:S06]  /*6b90*/  HMMA.16816.F32.BF16 R116, R72.reuse, R44, R140 ;  /* 0x0000002c4874723c */ /* 0x040fec000004188c */
[C---:B------:R-:W-:Y:S06]  /*6ba0*/  HMMA.16816.F32.BF16 R136, R72.reuse, R36, R136 ;  /* 0x000000244888723c */ /* 0x040fec0000041888 */
[C---:B------:R-:W-:Y:S06]  /*6bb0*/  HMMA.16816.F32.BF16 R120, R72.reuse, R56, R120 ;  /* 0x000000384878723c */ /* 0x040fec0000041878 */
[C---:B------:R-:W-:Y:S06]  /*6bc0*/  HMMA.16816.F32.BF16 R128, R72.reuse, R52, R128 ;  /* 0x000000344880723c */ /* 0x040fec0000041880 */
[----:B--2---:R-:W-:Y:S07]  /*6bd0*/  HMMA.16816.F32.BF16 R68, R72, R48, R68 ;  /* 0x000000304844723c */ /* 0x004fee0000041844 */
[----:B------:R-:W-:-:S05]  /*6be0*/  LOP3.LUT R72, R180, 0x20, RZ, 0x3c, !PT ;  /* 0x00000020b4487812 */ /* 0x000fca00078e3cff */
[----:B------:R-:W2:Y:S04]  /*6bf0*/  LDSM.16.M88.4 R140, [R72+UR6+0x10000] ;  /* 0x01000006488c783b */ /* 0x000ea80008000200 */
[----:B------:R-:W3:Y:S01]  /*6c00*/  LDSM.16.M88.4 R72, [R72+UR6+0x10400] ;  /* 0x010400064848783b */ /* 0x000ee20008000200 */
[----:B------:R-:W4:Y:S01]  /*6c10*/  S2R R243, SR_CTAID.X ;  /* 0x0000000000f37919 */ /* 0x000f220000002500 */
[C---:B0-----:R-:W-:Y:S01]  /*6c20*/  FMUL R88, R8.reuse, R88 ;  /* 0x0000005808587220 */ /* 0x041fe20000400000 */
[----:B------:R-:W-:Y:S01]  /*6c30*/  FMUL R89, R8, R89 ;  /* 0x0000005908597220 */ /* 0x000fe20000400000 */
[C---:B------:R-:W-:Y:S01]  /*6c40*/  FMUL R90, R168.reuse, R90 ;  /* 0x0000005aa85a7220 */ /* 0x040fe20000400000 */
[----:B------:R-:W-:-:S07]  /*6c50*/  FMUL R91, R168, R91 ;  /* 0x0000005ba85b7220 */ /* 0x000fce0000400000 */
[C---:B-1----:R-:W-:Y:S01]  /*6c60*/  HMMA.16816.F32.BF16 R88, R132.reuse, R36, R88 ;  /* 0x000000248458723c */ /* 0x042fe20000041858 */
[C---:B------:R-:W-:Y:S01]  /*6c70*/  FMUL R80, R8.reuse, R80 ;  /* 0x0000005008507220 */ /* 0x040fe20000400000 */
[C---:B------:R-:W-:Y:S01]  /*6c80*/  FMUL R81, R8.reuse, R81 ;  /* 0x0000005108517220 */ /* 0x040fe20000400000 */
[C---:B------:R-:W-:Y:S01]  /*6c90*/  FMUL R96, R8.reuse, R96 ;  /* 0x0000006008607220 */ /* 0x040fe20000400000 */
[----:B------:R-:W-:Y:S01]  /*6ca0*/  FMUL R97, R8, R97 ;  /* 0x0000006108617220 */ /* 0x000fe20000400000 */
        /* <DEDUP_REMOVED lines=13> */
[----:B------:R-:W-:Y:S01]  /*6d80*/  FMUL R105, R8, R105 ;  /* 0x0000006908697220 */ /* 0x000fe20000400000 */
[C---:B------:R-:W-:Y:S01]  /*6d90*/  FMUL R106, R168.reuse, R106 ;  /* 0x0000006aa86a7220 */ /* 0x040fe20000400000 */
[----:B------:R-:W-:Y:S01]  /*6da0*/  FMUL R107, R168, R107 ;  /* 0x0000006ba86b7220 */ /* 0x000fe20000400000 */
        /* <DEDUP_REMOVED lines=8> */
[C---:B------:R-:W-:Y:S01]  /*6e30*/  HMMA.16816.F32.BF16 R80, R132.reuse, R64, R80 ;  /* 0x000000408450723c */ /* 0x040fe20000041850 */
[----:B------:R-:W-:Y:S01]  /*6e40*/  UIADD3 UR4, UP0, UR4, 0x20, URZ ;  /* 0x0000002004047890 */ /* 0x000fe2000ff1e03f */
[----:B----4-:R-:W-:Y:S01]  /*6e50*/  IMAD.SHL.U32 R243, R243, 0x20, RZ ;  /* 0x00000020f3f37824 */ /* 0x010fe200078e00ff */
[----:B------:R-:W0:Y:S03]  /*6e60*/  LDC R37, c[0x0][0x254] ;  /* 0x00009500ff257b82 */ /* 0x000e260000000800 */
[----:B------:R-:W-:Y:S01]  /*6e70*/  HMMA.16816.F32.BF16 R96, R132, R60, R96 ;  /* 0x0000003c8460723c */ /* 0x000fe20000041860 */
[----:B------:R-:W-:-:S05]  /*6e80*/  UIADD3.X UR5, URZ, UR5, URZ, UP0, !UPT ;  /* 0x000000053f057290 */ /* 0x000fca00087fe43f */
[----:B------:R-:W-:Y:S01]  /*6e90*/  HMMA.16816.F32.BF16 R84, R132, R40, R84 ;  /* 0x000000288454723c */ /* 0x000fe20000041854 */
[----:B------:R-:W-:-:S05]  /*6ea0*/  VIADD R243, R243, 0x20 ;  /* 0x00000020f3f37836 */ /* 0x000fca0000000000 */
[C---:B------:R-:W-:Y:S06]  /*6eb0*/  HMMA.16816.F32.BF16 R100, R132.reuse, R44, R100 ;  /* 0x0000002c8464723c */ /* 0x040fec0000041864 */
[C---:B------:R-:W-:Y:S06]  /*6ec0*/  HMMA.16816.F32.BF16 R104, R132.reuse, R56, R104 ;  /* 0x000000388468723c */ /* 0x040fec0000041868 */
[C---:B------:R-:W-:Y:S06]  /*6ed0*/  HMMA.16816.F32.BF16 R92, R132.reuse, R52, R92 ;  /* 0x00000034845c723c */ /* 0x040fec000004185c */
[----:B------:R-:W-:Y:S06]  /*6ee0*/  HMMA.16816.F32.BF16 R108, R132, R48, R108 ;  /* 0x00000030846c723c */ /* 0x000fec000004186c */
[C---:B--2---:R-:W-:Y:S06]  /*6ef0*/  HMMA.16816.F32.BF16 R132, R140.reuse, R62, R124 ;  /* 0x0000003e8c84723c */ /* 0x044fec000004187c */
[C---:B------:R-:W-:Y:S06]  /*6f00*/  HMMA.16816.F32.BF16 R124, R140.reuse, R42, R112 ;  /* 0x0000002a8c7c723c */ /* 0x040fec0000041870 */
[C---:B------:R-:W-:Y:S06]  /*6f10*/  HMMA.16816.F32.BF16 R112, R140.reuse, R46, R116 ;  /* 0x0000002e8c70723c */ /* 0x040fec0000041874 */
[-C--:B------:R-:W-:Y:S06]  /*6f20*/  HMMA.16816.F32.BF16 R116, R140, R38.reuse, R136 ;  /* 0x000000268c74723c */ /* 0x080fec0000041888 */
[----:B---3--:R-:W-:Y:S01]  /*6f30*/  HMMA.16816.F32.BF16 R88, R72, R38, R88 ;  /* 0x000000264858723c */ /* 0x008fe20000041858 */
[----:B------:R-:W1:Y:S01]  /*6f40*/  LDC R38, c[0x0][0x264] ;  /* 0x00009900ff267b82 */ /* 0x000e620000000800 */
[----:B------:R-:W-:-:S02]  /*6f50*/  ISETP.LE.U32.AND P1, PT, R243, UR4, PT ;  /* 0x00000004f3007c0c */ /* 0x000fc4000bf23070 */
[----:B------:R-:W-:-:S04]  /*6f60*/  MOV R36, UR5 ;  /* 0x0000000500247c02 */ /* 0x000fc80008000f00 */
[----:B------:R-:W-:Y:S01]  /*6f70*/  ISETP.GE.U32.AND.EX P1, PT, R36, RZ, PT, P1 ;  /* 0x000000ff2400720c */ /* 0x000fe20003f26110 */
[----:B------:R-:W-:Y:S01]  /*6f80*/  HMMA.16816.F32.BF16 R76, R140, R66, R76 ;  /* 0x000000428c4c723c */ /* 0x000fe2000004184c */
[----:B------:R-:W-:Y:S01]  /*6f90*/  FFMA R7, R8, R7, R169 ;  /* 0x0000000708077223 */ /* 0x000fe200000000a9 */
[----:B------:R-:W-:Y:S01]  /*6fa0*/  FFMA R9, R15, R9, R178 ;  /* 0x000000090f097223 */ /* 0x000fe200000000b2 */
[----:B------:R-:W-:-:S03]  /*6fb0*/  FFMA R14, R13, R14, R179 ;  /* 0x0000000e0d0e7223 */ /* 0x000fc600000000b3 */
[----:B------:R-:W-:Y:S01]  /*6fc0*/  HMMA.16816.F32.BF16 R120, R140, R58, R120 ;  /* 0x0000003a8c78723c */ /* 0x000fe20000041878 */
[----:B0-----:R-:W-:Y:S01]  /*6fd0*/  IMAD R10, R37, 0x20, R10 ;  /* 0x00000020250a7824 */ /* 0x001fe200078e020a */
[----:B------:R-:W-:Y:S01]  /*6fe0*/  MOV R15, R2 ;  /* 0x00000002000f7202 */ /* 0x000fe20000000f00 */
[----:B------:R-:W-:-:S03]  /*6ff0*/  IMAD.MOV.U32 R13, RZ, RZ, R3 ;  /* 0x000000ffff0d7224 */ /* 0x000fc600078e0003 */
[----:B------:R-:W-:Y:S01]  /*7000*/  HMMA.16816.F32.BF16 R128, R140, R54, R128 ;  /* 0x000000368c80723c */ /* 0x000fe20000041880 */
[----:B------:R-:W-:Y:S01]  /*7010*/  IMAD.MOV.U32 R8, RZ, RZ, R4 ;  /* 0x000000ffff087224 */ /* 0x000fe200078e0004 */
[----:B------:R-:W-:-:S04]  /*7020*/  MOV R36, R5 ;  /* 0x0000000500247202 */ /* 0x000fc80000000f00 */
[----:B------:R-:W-:Y:S01]  /*7030*/  HMMA.16816.F32.BF16 R68, R140, R50, R68 ;  /* 0x000000328c44723c */ /* 0x000fe20000041844 */
[----:B-1----:R-:W-:-:S05]  /*7040*/  IMAD R0, R38, 0x20, R0 ;  /* 0x0000002026007824 */ /* 0x002fca00078e0200 */
[C---:B------:R-:W-:Y:S06]  /*7050*/  HMMA.16816.F32.BF16 R80, R72.reuse, R66, R80 ;  /* 0x000000424850723c */ /* 0x040fec0000041850 */
[C---:B------:R-:W-:Y:S06]  /*7060*/  HMMA.16816.F32.BF16 R96, R72.reuse, R62, R96 ;  /* 0x0000003e4860723c */ /* 0x040fec0000041860 */
[C---:B------:R-:W-:Y:S06]  /*7070*/  HMMA.16816.F32.BF16 R84, R72.reuse, R42, R84 ;  /* 0x0000002a4854723c */ /* 0x040fec0000041854 */
[C---:B------:R-:W-:Y:S06]  /*7080*/  HMMA.16816.F32.BF16 R100, R72.reuse, R46, R100 ;  /* 0x0000002e4864723c */ /* 0x040fec0000041864 */
[C---:B------:R-:W-:Y:S06]  /*7090*/  HMMA.16816.F32.BF16 R104, R72.reuse, R58, R104 ;  /* 0x0000003a4868723c */ /* 0x040fec0000041868 */
[C---:B------:R-:W-:Y:S06]  /*70a0*/  HMMA.16816.F32.BF16 R92, R72.reuse, R54, R92 ;  /* 0x00000036485c723c */ /* 0x040fec000004185c */
[----:B------:R-:W-:Y:S01]  /*70b0*/  HMMA.16816.F32.BF16 R108, R72, R50, R108 ;  /* 0x00000032486c723c */ /* 0x000fe2000004186c */
[----:B------:R-:W-:-:S08]  /*70c0*/  NOP ;  /* 0x0000000000007918 */ /* 0x000fd00000000000 */
[----:B------:R-:W-:-:S15]  /*70d0*/  @!P1 BRA `(.L_x_1) ;  /* 0xffffffc000d49947 */ /* 0x000fde000383ffff */
.L_x_0:
[----:B------:R-:W0:Y:S01]  /*70e0*/  S2R R41, SR_TID.X ;  /* 0x0000000000297919 */ /* 0x000e220000002100 */
[----:B------:R-:W1:Y:S01]  /*70f0*/  LDC R31, c[0x0][0x278] ;  /* 0x00009e00ff1f7b82 */ /* 0x000e620000000800 */
[----:B------:R-:W-:Y:S01]  /*7100*/  IMAD.MOV.U32 R18, RZ, RZ, R9 ;  /* 0x000000ffff127224 */ /* 0x000fe200078e0009 */
[----:B------:R-:W-:Y:S01]  /*7110*/  MOV R15, R14 ;  /* 0x0000000e000f7202 */ /* 0x000fe20000000f00 */
[----:B------:R-:W-:Y:S01]  /*7120*/  IMAD.MOV.U32 R22, RZ, RZ, R98 ;  /* 0x000000ffff167224 */ /* 0x000fe200078e0062 */
[----:B------:R-:W-:Y:S01]  /*7130*/  MOV R16, R7 ;  /* 0x0000000700107202 */ /* 0x000fe20000000f00 */
[C---:B------:R-:W-:Y:S01]  /*7140*/  FMUL R7, R18.reuse, 8388608 ;  /* 0x4b00000012077820 */ /* 0x040fe20000400000 */
[----:B------:R-:W-:Y:S01]  /*7150*/  FSETP.GEU.AND P3, PT, R18, 1.175494350822287508e-38, PT ;  /* 0x008000001200780b */ /* 0x000fe20003f6e000 */
[----:B------:R-:W-:Y:S01]  /*7160*/  IMAD.MOV.U32 R148, RZ, RZ, R118 ;  /* 0x000000ffff947224 */ /* 0x000fe200078e0076 */
[----:B------:R-:W-:Y:S01]  /*7170*/  FSETP.GEU.AND P2, PT, R15, 1.175494350822287508e-38, PT ;  /* 0x008000000f00780b */ /* 0x000fe20003f4e000 */
[C---:B------:R-:W-:Y:S01]  /*7180*/  FMUL R33, R16.reuse, 8388608 ;  /* 0x4b00000010217820 */ /* 0x040fe20000400000 */
[----:B------:R-:W-:Y:S01]  /*7190*/  FSEL R7, R7, R18, !P3 ;  /* 0x0000001207077208 */ /* 0x000fe20005800000 */
[----:B------:R-:W-:Y:S01]  /*71a0*/  IMAD.MOV.U32 R152, RZ, RZ, R114 ;  /* 0x000000ffff987224 */ /* 0x000fe200078e0072 */
[----:B------:R-:W-:Y:S01]  /*71b0*/  FSEL R37, RZ, -23, P3 ;  /* 0xc1b80000ff257808 */ /* 0x000fe20001800000 */
[----:B------:R-:W-:Y:S01]  /*71c0*/  IMAD.MOV.U32 R140, RZ, RZ, R68 ;  /* 0x000000ffff8c7224 */ /* 0x000fe200078e0044 */
[----:B------:R-:W-:Y:S01]  /*71d0*/  FSEL R35, RZ, -23, P2 ;  /* 0xc1b80000ff237808 */ /* 0x000fe20001000000 */
[----:B------:R-:W-:Y:S01]  /*71e0*/  IMAD.MOV.U32 R20, RZ, RZ, R100 ;  /* 0x000000ffff147224 */ /* 0x000fe200078e0064 */
[----:B------:R-:W-:Y:S01]  /*71f0*/  FSETP.GEU.AND P4, PT, R16, 1.175494350822287508e-38, PT ;  /* 0x008000001000780b */ /* 0x000fe20003f8e000 */
[----:B------:R-:W-:Y:S01]  /*7200*/  IMAD.MOV.U32 R114, RZ, RZ, R88 ;  /* 0x000000ffff727224 */ /* 0x000fe200078e0058 */
[----:B------:R-:W-:Y:S01]  /*7210*/  MOV R118, R84 ;  /* 0x0000005400767202 */ /* 0x000fe20000000f00 */
[----:B------:R-:W-:Y:S01]  /*7220*/  IMAD.MOV.U32 R144, RZ, RZ, R122 ;  /* 0x000000ffff907224 */ /* 0x000fe200078e007a */
[----:B------:R-:W-:Y:S01]  /*7230*/  FSEL R33, R33, R16, !P4 ;  /* 0x0000001021217208 */ /* 0x000fe20006000000 */
[----:B------:R-:W-:Y:S01]  /*7240*/  IMAD.MOV.U32 R142, RZ, RZ, R128 ;  /* 0x000000ffff8e7224 */ /* 0x000fe200078e0080 */
[----:B------:R-:W-:Y:S01]  /*7250*/  MOV R154, R126 ;  /* 0x0000007e009a7202 */ /* 0x000fe20000000f00 */
[----:B------:R-:W-:Y:S01]  /*7260*/  IMAD.MOV.U32 R136, RZ, RZ, R130 ;  /* 0x000000ffff887224 */ /* 0x000fe200078e0082 */
[----:B------:R-:W-:Y:S01]  /*7270*/  IADD3 R44, R33, -0x3f3504f3, RZ ;  /* 0xc0cafb0d212c7810 */ /* 0x000fe20007ffe0ff */
[----:B------:R-:W-:Y:S01]  /*7280*/  IMAD.MOV.U32 R138, RZ, RZ, R69 ;  /* 0x000000ffff8a7224 */ /* 0x000fe200078e0045 */
[----:B------:R-:W-:Y:S01]  /*7290*/  FSEL R39, RZ, -23, P4 ;  /* 0xc1b80000ff277808 */ /* 0x000fe20002000000 */
[----:B------:R-:W-:Y:S01]  /*72a0*/  IMAD.MOV.U32 R24, RZ, RZ, R71 ;  /* 0x000000ffff187224 */ /* 0x000fe200078e0047 */
[----:B------:R-:W-:Y:S01]  /*72b0*/  LOP3.LUT R44, R44, 0xff800000, RZ, 0xc0, !PT ;  /* 0xff8000002c2c7812 */ /* 0x000fe200078ec0ff */
[----:B------:R-:W-:Y:S01]  /*72c0*/  IMAD.MOV.U32 R156, RZ, RZ, R134 ;  /* 0x000000ffff9c7224 */ /* 0x000fe200078e0086 */
[----:B------:R-:W-:Y:S01]  /*72d0*/  MOV R134, R70 ;  /* 0x0000004600867202 */ /* 0x000fe20000000f00 */
[C---:B0-----:R-:W-:Y:S01]  /*72e0*/  IMAD.SHL.U32 R0, R41.reuse, 0x1000, RZ ;  /* 0x0000100029007824 */ /* 0x041fe200078e00ff */
[----:B------:R-:W-:Y:S01]  /*72f0*/  SHF.R.U32.HI R28, RZ, 0x5, R41 ;  /* 0x00000005ff1c7819 */ /* 0x000fe20000011629 */
[C---:B------:R-:W-:Y:S01]  /*7300*/  IMAD.SHL.U32 R13, R41.reuse, 0x10, RZ ;  /* 0x00000010290d7824 */ /* 0x040fe200078e00ff */
[----:B------:R-:W-:Y:S01]  /*7310*/  LOP3.LUT R8, R41, 0xc0, RZ, 0xc0, !PT ;  /* 0x000000c029087812 */ /* 0x000fe200078ec0ff */
[----:B------:R-:W-:Y:S01]  /*7320*/  IMAD.MOV.U32 R160, RZ, RZ, R78 ;  /* 0x000000ffffa07224 */ /* 0x000fe200078e004e */
[----:B------:R-:W-:Y:S01]  /*7330*/  SGXT.U32 R28, R28, 0x3 ;  /* 0x000000031c1c781a */ /* 0x000fe20000000000 */
[----:B------:R-:W-:Y:S01]  /*7340*/  IMAD.MOV.U32 R158, RZ, RZ, R79 ;  /* 0x000000ffff9e7224 */ /* 0x000fe200078e004f */
[----:B------:R-:W-:Y:S01]  /*7350*/  LOP3.LUT R0, R0, 0x6000, RZ, 0xc0, !PT ;  /* 0x0000600000007812 */ /* 0x000fe200078ec0ff */
[----:B------:R-:W-:Y:S01]  /*7360*/  IMAD.MOV.U32 R150, RZ, RZ, R116 ;  /* 0x000000ffff967224 */ /* 0x000fe200078e0074 */
[----:B------:R-:W-:Y:S01]  /*7370*/  SHF.R.U32.HI R8, RZ, 0x1, R8 ;  /* 0x00000001ff087819 */ /* 0x000fe20000011608 */
[----:B-1----:R-:W-:Y:S01]  /*7380*/  IMAD R28, R28, R31, RZ ;  /* 0x0000001f1c1c7224 */ /* 0x002fe200078e02ff */
[----:B------:R-:W-:Y:S01]  /*7390*/  LOP3.LUT R11, R0, 0x3f0, R13, 0xf8, !PT ;  /* 0x000003f0000b7812 */ /* 0x000fe200078ef80d */
[----:B------:R-:W-:Y:S01]  /*73a0*/  IMAD.MOV.U32 R146, RZ, RZ, R120 ;  /* 0x000000ffff927224 */ /* 0x000fe200078e0078 */
[----:B------:R-:W-:Y:S01]  /*73b0*/  LOP3.LUT R13, R13, 0x70, RZ, 0xc0, !PT ;  /* 0x000000700d0d7812 */ /* 0x000fe200078ec0ff */
[----:B------:R-:W-:Y:S01]  /*73c0*/  VIADD R48, R7, 0xc0cafb0d ;  /* 0xc0cafb0d07307836 */ /* 0x000fe20000000000 */
[----:B------:R-:W-:Y:S01]  /*73d0*/  LEA R29, R31, R28, 0x3 ;  /* 0x0000001c1f1d7211 */ /* 0x000fe200078e18ff */
[----:B------:R-:W-:Y:S01]  /*73e0*/  ULDC.64 UR4, c[0x0][0x270] ;  /* 0x00009c0000047ab9 */ /* 0x000fe20000000a00 */
[----:B------:R-:W-:Y:S01]  /*73f0*/  LOP3.LUT R40, R41, 0x1c, RZ, 0xc0, !PT ;  /* 0x0000001c29287812 */ /* 0x000fe200078ec0ff */
[----:B------:R-:W-:Y:S01]  /*7400*/  VIADD R12, R13, UR6 ;  /* 0x000000060d0c7c36 */ /* 0x000fe20008000000 */
[----:B------:R-:W-:Y:S01]  /*7410*/  LOP3.LUT R0, R11, R8, RZ, 0x3c, !PT ;  /* 0x000000080b007212 */ /* 0x000fe200078e3cff */
[----:B------:R-:W-:Y:S01]  /*7420*/  IMAD R30, R31, 0x8, R29 ;  /* 0x000000081f1e7824 */ /* 0x000fe200078e021d */
[----:B------:R-:W-:Y:S01]  /*7430*/  LOP3.LUT R10, R41, 0xff, RZ, 0xc0, !PT ;  /* 0x000000ff290a7812 */ /* 0x000fe200078ec0ff */
[----:B------:R-:W-:-:S02]  /*7440*/  IMAD.MOV.U32 R13, RZ, RZ, R6 ;  /* 0x000000ffff0d7224 */ /* 0x000fc400078e0006 */
[----:B------:R-:W-:Y:S01]  /*7450*/  FMUL R6, R15, 8388608 ;  /* 0x4b0000000f067820 */ /* 0x000fe20000400000 */
[----:B------:R-:W-:Y:S01]  /*7460*/  IMAD R32, R31, 0x8, R30 ;  /* 0x000000081f207824 */ /* 0x000fe200078e021e */
[----:B------:R-:W-:Y:S01]  /*7470*/  ISETP.GE.U32.AND P0, PT, R10, 0x20, PT ;  /* 0x000000200a00780c */ /* 0x000fe20003f06070 */
[C---:B------:R-:W-:Y:S01]  /*7480*/  FMUL R46, R13.reuse, 8388608 ;  /* 0x4b0000000d2e7820 */ /* 0x040fe20000400000 */
[----:B------:R-:W-:Y:S01]  /*7490*/  FSETP.GEU.AND P5, PT, R13, 1.175494350822287508e-38, PT ;  /* 0x008000000d00780b */ /* 0x000fe20003fae000 */
[----:B------:R-:W-:Y:S01]  /*74a0*/  IMAD.SHL.U32 R11, R41, 0x20, RZ ;  /* 0x00000020290b7824 */ /* 0x000fe200078e00ff */
[----:B------:R-:W-:Y:S01]  /*74b0*/  LEA R34, R31, R32, 0x3 ;  /* 0x000000201f227211 */ /* 0x000fe200078e18ff */
[----:B------:R-:W-:Y:S01]  /*74c0*/  IMAD.SHL.U32 R40, R40, 0x4, RZ ;  /* 0x0000000428287824 */ /* 0x000fe200078e00ff */
[----:B------:R-:W-:Y:S01]  /*74d0*/  FSETP.GT.AND P1, PT, |R13|, 8.50705917302346158658e+37, PT ;  /* 0x7e8000000d00780b */ /* 0x000fe20003f24200 */
[----:B------:R-:W-:Y:S01]  /*74e0*/  UIMAD UR4, UR7, UR4, URZ ;  /* 0x00000004070472a4 */ /* 0x000fe2000f8e023f */
[----:B------:R-:W-:-:S02]  /*74f0*/  LEA R36, R31, R34, 0x3 ;  /* 0x000000221f247211 */ /* 0x000fc400078e18ff */
[----:B------:R-:W-:Y:S01]  /*7500*/  FSEL R46, R46, R13, !P5 ;  /* 0x0000000d2e2e7208 */ /* 0x000fe20006800000 */
[----:B------:R-:W-:Y:S01]  /*7510*/  USHF.L.U32 UR8, UR4, 0x1, URZ ;  /* 0x0000000104087899 */ /* 0x000fe2000800063f */
[----:B------:R-:W-:Y:S02]  /*7520*/  LEA R38, R31, R36, 0x3 ;  /* 0x000000241f267211 */ /* 0x000fe400078e18ff */
[----:B------:R-:W-:Y:S01]  /*7530*/  FSETP.GEU.AND P3, PT, |R13|, 1.175494350822287508e-38, PT ;  /* 0x008000000d00780b */ /* 0x000fe20003f6e200 */
[----:B------:R-:W-:Y:S01]  /*7540*/  VIADD R45, R46, 0xc0cafb0d ;  /* 0xc0cafb0d2e2d7836 */ /* 0x000fe20000000000 */
[----:B------:R-:W-:Y:S02]  /*7550*/  LEA R56, R31, R38, 0x3 ;  /* 0x000000261f387211 */ /* 0x000fe400078e18ff */
[----:B------:R-:W-:Y:S01]  /*7560*/  LOP3.LUT R41, R41, 0x18, RZ, 0xc0, !PT ;  /* 0x0000001829297812 */ /* 0x000fe200078ec0ff */
[----:B------:R-:W-:Y:S01]  /*7570*/  @P1 FMUL R13, R13, 0.25 ;  /* 0x3e8000000d0d1820 */ /* 0x000fe20000400000 */
[----:B------:R-:W-:Y:S01]  /*7580*/  FSEL R6, R6, R15, !P2 ;  /* 0x0000000f06067208 */ /* 0x000fe20005000000 */
[----:B------:R-:W-:Y:S01]  /*7590*/  IMAD R58, R31, 0x8, R56 ;  /* 0x000000081f3a7824 */ /* 0x000fe200078e0238 */
[----:B------:R-:W-:Y:S01]  /*75a0*/  LOP3.LUT R11, R40, 0x1c60, R11, 0x78, !PT ;  /* 0x00001c60280b7812 */ /* 0x000fe200078e780b */
[----:B------:R-:W-:Y:S01]  /*75b0*/  @P1 FMUL R111, R111, 0.25 ;  /* 0x3e8000006f6f1820 */ /* 0x000fe20000400000 */
[----:B------:R-:W-:Y:S01]  /*75c0*/  LEA R10, R41, UR6, 0xa ;  /* 0x00000006290a7c11 */ /* 0x000fe2000f8e50ff */
[----:B------:R-:W-:Y:S01]  /*75d0*/  @P1 FMUL R110, R110, 0.25 ;  /* 0x3e8000006e6e1820 */ /* 0x000fe20000400000 */
[----:B------:R-:W-:Y:S01]  /*75e0*/  IADD3 R9, R6, -0x3f3504f3, RZ ;  /* 0xc0cafb0d06097810 */ /* 0x000fe20007ffe0ff */
[----:B------:R-:W-:Y:S01]  /*75f0*/  @P1 FMUL R95, R95, 0.25 ;  /* 0x3e8000005f5f1820 */ /* 0x000fe20000400000 */
[----:B------:R-:W-:Y:S01]  /*7600*/  LOP3.LUT R45, R45, 0xff800000, RZ, 0xc0, !PT ;  /* 0xff8000002d2d7812 */ /* 0x000fe200078ec0ff */
[----:B------:R-:W-:Y:S01]  /*7610*/  @P1 FMUL R94, R94, 0.25 ;  /* 0x3e8000005e5e1820 */ /* 0x000fe20000400000 */
[----:B------:R-:W-:Y:S01]  /*7620*/  LEA R60, R31, R58, 0x3 ;  /* 0x0000003a1f3c7211 */ /* 0x000fe200078e18ff */
[----:B------:R-:W-:Y:S01]  /*7630*/  @P1 FMUL R107, R107, 0.25 ;  /* 0x3e8000006b6b1820 */ /* 0x000fe20000400000 */
[----:B------:R-:W-:Y:S01]  /*7640*/  IADD3 R43, R11, R10, RZ ;  /* 0x0000000a0b2b7210 */ /* 0x000fe20007ffe0ff */
[----:B------:R-:W-:Y:S01]  /*7650*/  @P1 FMUL R106, R106, 0.25 ;  /* 0x3e8000006a6a1820 */ /* 0x000fe20000400000 */
[----:B------:R-:W-:Y:S01]  /*7660*/  LOP3.LUT R11, R9, 0xff800000, RZ, 0xc0, !PT ;  /* 0xff800000090b7812 */ /* 0x000fe200078ec0ff */
[----:B------:R-:W-:Y:S01]  /*7670*/  IMAD R62, R31, 0x8, R60 ;  /* 0x000000081f3e7824 */ /* 0x000fe200078e023c */
[----:B------:R-:W-:Y:S01]  /*7680*/  FSEL R42, RZ, -23, P5 ;  /* 0xc1b80000ff2a7808 */ /* 0x000fe20002800000 */
[----:B------:R-:W-:Y:S01]  /*7690*/  @P1 FMUL R91, R91, 0.25 ;  /* 0x3e8000005b5b1820 */ /* 0x000fe20000400000 */
[----:B------:R-:W-:Y:S01]  /*76a0*/  I2FP.F32.S32 R9, R45 ;  /* 0x0000002d00097245 */ /* 0x000fe20000201400 */
[----:B------:R-:W-:Y:S01]  /*76b0*/  @P1 FMUL R90, R90, 0.25 ;  /* 0x3e8000005a5a1820 */ /* 0x000fe20000400000 */
[----:B------:R-:W-:Y:S01]  /*76c0*/  @P1 FMUL R103, R103, 0.25 ;  /* 0x3e80000067671820 */ /* 0x000fe20000400000 */
[----:B------:R-:W-:Y:S01]  /*76d0*/  @P1 FMUL R102, R102, 0.25 ;  /* 0x3e80000066661820 */ /* 0x000fe20000400000 */
[----:B------:R-:W-:Y:S01]  /*76e0*/  @P1 FMUL R87, R87, 0.25 ;  /* 0x3e80000057571820 */ /* 0x000fe20000400000 */
[----:B------:R-:W-:Y:S01]  /*76f0*/  @P1 FMUL R86, R86, 0.25 ;  /* 0x3e80000056561820 */ /* 0x000fe20000400000 */
[----:B------:R-:W-:Y:S01]  /*7700*/  @P1 FMUL R99, R99, 0.25 ;  /* 0x3e80000063631820 */ /* 0x000fe20000400000 */
[----:B------:R-:W-:Y:S01]  /*7710*/  @!P3 FMUL R13, R13, 16777216 ;  /* 0x4b8000000d0db820 */ /* 0x000fe20000400000 */
[----:B------:R-:W-:Y:S01]  /*7720*/  @P1 FMUL R22, R22, 0.25 ;  /* 0x3e80000016161820 */ /* 0x000fe20000400000 */
[----:B------:R-:W-:Y:S01]  /*7730*/  @P1 FMUL R83, R83, 0.25 ;  /* 0x3e80000053531820 */ /* 0x000fe20000400000 */
[----:B------:R-:W-:Y:S01]  /*7740*/  @P1 FMUL R82, R82, 0.25 ;  /* 0x3e80000052521820 */ /* 0x000fe20000400000 */
[----:B------:R-:W-:Y:S01]  /*7750*/  FSETP.GT.AND P2, PT, |R16|, 8.50705917302346158658e+37, PT ;  /* 0x7e8000001000780b */ /* 0x000fe20003f44200 */
[----:B------:R-:W-:Y:S01]  /*7760*/  FFMA.FTZ R42, R9, 1.1920928955078125e-07, R42 ;  /* 0x34000000092a7823 */ /* 0x000fe2000001002a */
[----:B------:R-:W-:Y:S01]  /*7770*/  IMAD R64, R31, 0x8, R62 ;  /* 0x000000081f407824 */ /* 0x000fe200078e023e */
[----:B------:R-:W0:Y:S01]  /*7780*/  MUFU.RCP R9, R13 ;  /* 0x0000000d00097308 */ /* 0x000e220000001000 */
[----:B------:R-:W-:Y:S01]  /*7790*/  @!P3 FMUL R111, R111, 16777216 ;  /* 0x4b8000006f6fb820 */ /* 0x000fe20000400000 */
        /* <DEDUP_REMOVED lines=15> */
[C---:B------:R-:W-:Y:S01]  /*7890*/  FSETP.GEU.AND P3, PT, |R16|.reuse, 1.175494350822287508e-38, PT ;  /* 0x008000001000780b */ /* 0x040fe20003f6e200 */
[----:B------:R-:W-:Y:S01]  /*78a0*/  @P2 FMUL R16, R16, 0.25 ;  /* 0x3e80000010102820 */ /* 0x000fe20000400000 */
[----:B------:R-:W-:Y:S01]  /*78b0*/  LEA R66, R31, R64, 0x3 ;  /* 0x000000401f427211 */ /* 0x000fe200078e18ff */
[----:B------:R-:W-:Y:S01]  /*78c0*/  @P2 FMUL R109, R109, 0.25 ;  /* 0x3e8000006d6d2820 */ /* 0x000fe20000400000 */
[----:B------:R-:W-:Y:S01]  /*78d0*/  @P2 FMUL R108, R108, 0.25 ;  /* 0x3e8000006c6c2820 */ /* 0x000fe20000400000 */
[----:B------:R-:W-:Y:S01]  /*78e0*/  @P2 FMUL R93, R93, 0.25 ;  /* 0x3e8000005d5d2820 */ /* 0x000fe20000400000 */
[----:B------:R-:W-:Y:S01]  /*78f0*/  @P2 FMUL R92, R92, 0.25 ;  /* 0x3e8000005c5c2820 */ /* 0x000fe20000400000 */
[----:B------:R-:W-:-:S02]  /*7900*/  IMAD R68, R31, 0x8, R66 ;  /* 0x000000081f447824 */ /* 0x000fc400078e0242 */
[----:B------:R-:W-:Y:S01]  /*7910*/  @P2 FMUL R105, R105, 0.25 ;  /* 0x3e80000069692820 */ /* 0x000fe20000400000 */
        /* <DEDUP_REMOVED lines=12> */
[----:B------:R-:W-:Y:S01]  /*79e0*/  LEA R72, R31, R68, 0x3 ;  /* 0x000000441f487211 */ /* 0x000fe200078e18ff */
[C---:B0-----:R-:W-:Y:S01]  /*79f0*/  FMUL R27, R9.reuse, R111 ;  /* 0x0000006f091b7220 */ /* 0x041fe20000400000 */
[----:B------:R-:W-:Y:S01]  /*7a00*/  FSETP.GT.AND P1, PT, |R18|, 8.50705917302346158658e+37, PT ;  /* 0x7e8000001200780b */ /* 0x000fe20003f24200 */
[C---:B------:R-:W-:Y:S01]  /*7a10*/  FMUL R49, R9.reuse, R110 ;  /* 0x0000006e09317220 */ /* 0x040fe20000400000 */
        /* <DEDUP_REMOVED lines=14> */
[----:B------:R-:W-:Y:S01]  /*7b00*/  MOV R8, R76 ;  /* 0x0000004c00087202 */ /* 0x000fe20000000f00 */
        /* <DEDUP_REMOVED lines=17> */
[----:B------:R-:W-:Y:S01]  /*7c20*/  LEA R76, R31, R72, 0x3 ;  /* 0x000000481f4c7211 */ /* 0x000fe200078e18ff */
[----:B0-----:R-:W-:Y:S01]  /*7c30*/  FMUL R25, R9, R109 ;  /* 0x0000006d09197220 */ /* 0x001fe20000400000 */
[C---:B------:R-:W-:Y:S01]  /*7c40*/  FSETP.GEU.AND P3, PT, |R18|.reuse, 1.175494350822287508e-38, PT ;  /* 0x008000001200780b */ /* 0x040fe20003f6e200 */
[----:B------:R-:W-:Y:S01]  /*7c50*/  @P1 FMUL R18, R18, 0.25 ;  /* 0x3e80000012121820 */ /* 0x000fe20000400000 */
[----:B------:R-:W-:Y:S01]  /*7c60*/  FSETP.GT.AND P2, PT, |R15|, 8.50705917302346158658e+37, PT ;  /* 0x7e8000000f00780b */ /* 0x000fe20003f44200 */
[----:B------:R-:W-:-:S02]  /*7c70*/  IMAD R70, R31, 0x8, R76 ;  /* 0x000000081f467824 */ /* 0x000fc400078e024c */
[C---:B------:R-:W-:Y:S01]  /*7c80*/  FMUL R26, R9.reuse, R108 ;  /* 0x0000006c091a7220 */ /* 0x040fe20000400000 */
[C---:B------:R-:W-:Y:S01]  /*7c90*/  FMUL R54, R9.reuse, R93 ;  /* 0x0000005d09367220 */ /* 0x040fe20000400000 */
[----:B------:R-:W-:Y:S01]  /*7ca0*/  FMUL R51, R9, R92 ;  /* 0x0000005c09337220 */ /* 0x000fe20000400000 */
[----:B------:R-:W-:Y:S02]  /*7cb0*/  IMAD R74, R31, 0x8, R70 ;  /* 0x000000081f4a7824 */ /* 0x000fe400078e0246 */
[C---:B------:R-:W-:Y:S01]  /*7cc0*/  FMUL R57, R9.reuse, R105 ;  /* 0x0000006909397220 */ /* 0x040fe20000400000 */
[C---:B------:R-:W-:Y:S01]  /*7cd0*/  FMUL R59, R9.reuse, R104 ;  /* 0x00000068093b7220 */ /* 0x040fe20000400000 */
[C---:B------:R-:W-:Y:S01]  /*7ce0*/  FMUL R102, R9.reuse, R89 ;  /* 0x0000005909667220 */ /* 0x040fe20000400000 */
[----:B------:R-:W-:Y:S01]  /*7cf0*/  FMUL R114, R9, R114 ;  /* 0x0000007209727220 */ /* 0x000fe20000400000 */
[----:B------:R-:W-:Y:S01]  /*7d00*/  LEA R78, R31, R74, 0x3 ;  /* 0x0000004a1f4e7211 */ /* 0x000fe200078e18ff */
[----:B------:R-:W-:Y:S01]  /*7d10*/  @!P3 FMUL R18, R18, 16777216 ;  /* 0x4b8000001212b820 */ /* 0x000fe20000400000 */
        /* <DEDUP_REMOVED lines=8> */
[----:B------:R-:W-:Y:S01]  /*7da0*/  @P1 FMUL R24, R24, 0.25 ;  /* 0x3e80000018181820 */ /* 0x000fe20000400000 */
[----:B------:R-:W0:Y:S01]  /*7db0*/  MUFU.RCP R9, R18 ;  /* 0x0000001200097308 */ /* 0x000e220000001000 */
        /* <DEDUP_REMOVED lines=15> */
[----:B------:R-:W-:Y:S01]  /*7eb0*/  IMAD R88, R31, 0x8, R78 ;  /* 0x000000081f587824 */ /* 0x000fe200078e024e */
[C---:B------:R-:W-:Y:S01]  /*7ec0*/  FSETP.GEU.AND P1, PT, |R15|.reuse, 1.175494350822287508e-38, PT ;  /* 0x008000000f00780b */ /* 0x040fe20003f2e200 */
[----:B------:R-:W-:Y:S01]  /*7ed0*/  @P2 FMUL R15, R15, 0.25 ;  /* 0x3e8000000f0f2820 */ /* 0x000fe20000400000 */
[----:B------:R-:W-:Y:S01]  /*7ee0*/  I2FP.F32.S32 R10, R11 ;  /* 0x0000000b000a7245 */ /* 0x000fe20000201400 */
[----:B------:R-:W-:Y:S01]  /*7ef0*/  @!P3 FMUL R134, R134, 16777216 ;  /* 0x4b8000008686b820 */ /* 0x000fe20000400000 */
[----:B------:R-:W-:Y:S01]  /*7f00*/  LEA R84, R31, R88, 0x3 ;  /* 0x000000581f547211 */ /* 0x000fe200078e18ff */
[----:B------:R-:W-:Y:S01]  /*7f10*/  @!P3 FMUL R136, R136, 16777216 ;  /* 0x4b8000008888b820 */ /* 0x000fe20000400000 */
[----:B------:R-:W-:Y:S01]  /*7f20*/  @!P3 FMUL R24, R24, 16777216 ;  /* 0x4b8000001818b820 */ /* 0x000fe20000400000 */
[----:B------:R-:W-:Y:S01]  /*7f30*/  @!P3 FMUL R131, R131, 16777216 ;  /* 0x4b8000008383b820 */ /* 0x000fe20000400000 */
[----:B------:R-:W-:Y:S01]  /*7f40*/  @!P3 FMUL R123, R123, 16777216 ;  /* 0x4b8000007b7bb820 */ /* 0x000fe20000400000 */
[----:B------:R-:W-:-:S02]  /*7f50*/  IMAD R82, R31, 0x8, R84 ;  /* 0x000000081f527824 */ /* 0x000fc400078e0254 */
        /* <DEDUP_REMOVED lines=12> */
[----:B------:R-:W-:Y:S01]  /*8020*/  FFMA.FTZ R35, R10, 1.1920928955078125e-07, R35 ;  /* 0x340000000a237823 */ /* 0x000fe20000010023 */
[C---:B0-----:R-:W-:Y:S01]  /*8030*/  FMUL R19, R9.reuse, R134 ;  /* 0x0000008609137220 */ /* 0x041fe20000400000 */
[----:B------:R-:W-:Y:S01]  /*8040*/  FMUL R10, R9, R136 ;  /* 0x00000088090a7220 */ /* 0x000fe20000400000 */
[----:B------:R-:W-:Y:S01]  /*8050*/  LEA R80, R31, R82, 0x3 ;  /* 0x000000521f507211 */ /* 0x000fe200078e18ff */
        /* <DEDUP_REMOVED lines=14> */
[----:B------:R-:W-:Y:S01]  /*8140*/  IMAD R92, R31, 0x8, R80 ;  /* 0x000000081f5c7824 */ /* 0x000fe200078e0250 */
[----:B------:R-:W0:Y:S01]  /*8150*/  MUFU.RCP R9, R15 ;  /* 0x0000000f00097308 */ /* 0x000e220000001000 */
[----:B------:R-:W-:Y:S01]  /*8160*/  @P2 FMUL R140, R140, 0.25 ;  /* 0x3e8000008c8c2820 */ /* 0x000fe20000400000 */
[----:B------:R-:W-:Y:S01]  /*8170*/  @P2 FMUL R142, R142, 0.25 ;  /* 0x3e8000008e8e2820 */ /* 0x000fe20000400000 */
[----:B------:R-:W-:Y:S01]  /*8180*/  F2FP.BF16.F32.PACK_AB R17, R17, R86 ;  /* 0x000000561111723e */ /* 0x000fe200000010ff */
[----:B------:R-:W-:Y:S01]  /*8190*/  @P2 FMUL R138, R138, 0.25 ;  /* 0x3e8000008a8a2820 */ /* 0x000fe20000400000 */
[----:B------:R-:W-:Y:S01]  /*81a0*/  LEA R90, R31, R92, 0x3 ;  /* 0x0000005c1f5a7211 */ /* 0x000fe200078e18ff */
[----:B------:R-:W-:Y:S01]  /*81b0*/  @!P1 FMUL R140, R140, 16777216 ;  /* 0x4b8000008c8c9820 */ /* 0x000fe20000400000 */
[----:B------:R-:W-:Y:S01]  /*81c0*/  @!P1 FMUL R142, R142, 16777216 ;  /* 0x4b8000008e8e9820 */ /* 0x000fe20000400000 */
[----:B------:R-:W-:Y:S01]  /*81d0*/  LOP3.LUT R48, R48, 0xff800000, RZ, 0xc0, !PT ;  /* 0xff80000030307812 */ /* 0x000fe200078ec0ff */
[----:B------:R-:W-:Y:S01]  /*81e0*/  @P2 FMUL R129, R129, 0.25 ;  /* 0x3e80000081812820 */ /* 0x000fe20000400000 */
[----:B------:R-:W-:-:S02]  /*81f0*/  IMAD R86, R31, 0x8, R90 ;  /* 0x000000081f567824 */ /* 0x000fc400078e025a */
[----:B------:R-:W-:Y:S01]  /*8200*/  @P2 FMUL R8, R8, 0.25 ;  /* 0x3e80000008082820 */ /* 0x000fe20000400000 */
[----:B------:R-:W-:Y:S01]  /*8210*/  @P2 FMUL R146, R146, 0.25 ;  /* 0x3e80000092922820 */ /* 0x000fe20000400000 */
[----:B------:R-:W-:Y:S01]  /*8220*/  @P2 FMUL R150, R150, 0.25 ;  /* 0x3e80000096962820 */ /* 0x000fe20000400000 */
[----:B------:R-:W-:Y:S01]  /*8230*/  @P2 FMUL R113, R113, 0.25 ;  /* 0x3e80000071712820 */ /* 0x000fe20000400000 */
[----:B------:R-:W-:Y:S01]  /*8240*/  LEA R94, R31, R86, 0x3 ;  /* 0x000000561f5e7211 */ /* 0x000fe200078e18ff */
[----:B------:R-:W-:Y:S01]  /*8250*/  @P2 FMUL R112, R112, 0.25 ;  /* 0x3e80000070702820 */ /* 0x000fe20000400000 */
[C---:B0-----:R-:W-:Y:S01]  /*8260*/  FMUL R15, R9.reuse, R140 ;  /* 0x0000008c090f7220 */ /* 0x041fe20000400000 */
[----:B------:R-:W-:Y:S01]  /*8270*/  FMUL R96, R9, R142 ;  /* 0x0000008e09607220 */ /* 0x000fe20000400000 */
[----:B------:R-:W-:Y:S01]  /*8280*/  @P2 FMUL R125, R125, 0.25 ;  /* 0x3e8000007d7d2820 */ /* 0x000fe20000400000 */
[----:B------:R-:W-:Y:S01]  /*8290*/  @P2 FMUL R124, R124, 0.25 ;  /* 0x3e8000007c7c2820 */ /* 0x000fe20000400000 */
[----:B------:R-:W-:Y:S01]  /*82a0*/  @P2 FMUL R132, R132, 0.25 ;  /* 0x3e80000084842820 */ /* 0x000fe20000400000 */
[----:B------:R-:W-:Y:S01]  /*82b0*/  LEA.HI R41, R41, R12, RZ, 0x1f ;  /* 0x0000000c29297211 */ /* 0x000fe200078ff8ff */
[----:B------:R-:W-:Y:S01]  /*82c0*/  @P2 FMUL R121, R121, 0.25 ;  /* 0x3e80000079792820 */ /* 0x000fe20000400000 */
[----:B------:R-:W-:Y:S01]  /*82d0*/  F2FP.BF16.F32.PACK_AB R15, R15, R96 ;  /* 0x000000600f0f723e */ /* 0x000fe200000010ff */
[----:B------:R-:W-:Y:S01]  /*82e0*/  @P2 FMUL R117, R117, 0.25 ;  /* 0x3e80000075752820 */ /* 0x000fe20000400000 */
[----:B------:R-:W-:Y:S01]  /*82f0*/  I2FP.F32.S32 R12, R48 ;  /* 0x00000030000c7245 */ /* 0x000fe20000201400 */
[----:B------:R-:W-:Y:S01]  /*8300*/  @P2 FMUL R133, R133, 0.25 ;  /* 0x3e80000085852820 */ /* 0x000fe20000400000 */
[----:B------:R-:W-:Y:S01]  /*8310*/  I2FP.F32.S32 R14, R44 ;  /* 0x0000002c000e7245 */ /* 0x000fe20000201400 */
[----:B------:R-:W-:Y:S01]  /*8320*/  @P2 FMUL R77, R77, 0.25 ;  /* 0x3e8000004d4d2820 */ /* 0x000fe20000400000 */
        /* <DEDUP_REMOVED lines=16> */
[----:B------:R-:W-:Y:S01]  /*8430*/  FFMA.FTZ R39, R14, 1.1920928955078125e-07, R39 ;  /* 0x340000000e277823 */ /* 0x000fe20000010027 */
[C---:B------:R-:W-:Y:S01]  /*8440*/  FMUL R23, R9.reuse, R138 ;  /* 0x0000008a09177220 */ /* 0x040fe20000400000 */
[C---:B------:R-:W-:Y:S01]  /*8450*/  FMUL R24, R9.reuse, R129 ;  /* 0x0000008109187220 */ /* 0x040fe20000400000 */
        /* <DEDUP_REMOVED lines=13> */
[----:B------:R-:W-:Y:S01]  /*8530*/  F2FP.BF16.F32.PACK_AB R9, R87, R106 ;  /* 0x0000006a5709723e */ /* 0x000fe200000010ff */
[----:B------:R-:W-:Y:S01]  /*8540*/  IMAD R106, R31, 0x8, R104 ;  /* 0x000000081f6a7824 */ /* 0x000fe200078e0268 */
[----:B------:R-:W-:Y:S01]  /*8550*/  IADD3 R45, R46, -R45, RZ ;  /* 0x8000002d2e2d7210 */ /* 0x000fe20007ffe0ff */
[----:B------:R-:W-:Y:S01]  /*8560*/  IMAD.IADD R44, R33, 0x1, -R44 ;  /* 0x00000001212c7824 */ /* 0x000fe200078e0a2c */
[----:B------:R-:W-:Y:S01]  /*8570*/  F2FP.BF16.F32.PACK_AB R23, R23, R24 ;  /* 0x000000181717723e */ /* 0x000fe200000010ff */
[----:B------:R-:W-:Y:S01]  /*8580*/  IMAD.IADD R48, R7, 0x1, -R48 ;  /* 0x0000000107307824 */ /* 0x000fe200078e0a30 */
[----:B------:R-:W-:Y:S01]  /*8590*/  F2FP.BF16.F32.PACK_AB R12, R12, R93 ;  /* 0x0000005d0c0c723e */ /* 0x000fe200000010ff */
[----:B------:R-:W-:Y:S01]  /*85a0*/  FADD R44, R44, -1 ;  /* 0xbf8000002c2c7421 */ /* 0x000fe20000000000 */
[----:B------:R-:W-:Y:S01]  /*85b0*/  F2FP.BF16.F32.PACK_AB R13, R13, R124 ;  /* 0x0000007c0d0d723e */ /* 0x000fe200000010ff */
[----:B------:R-:W-:Y:S01]  /*85c0*/  FADD R45, R45, -1 ;  /* 0xbf8000002d2d7421 */ /* 0x000fe20000000000 */
[----:B------:R-:W-:Y:S01]  /*85d0*/  F2FP.BF16.F32.PACK_AB R21, R21, R8 ;  /* 0x000000081515723e */ /* 0x000fe200000010ff */
[----:B------:R-:W-:Y:S01]  /*85e0*/  FADD R48, R48, -1 ;  /* 0xbf80000030307421 */ /* 0x000fe20000000000 */
[----:B------:R-:W-:Y:S01]  /*85f0*/  F2FP.BF16.F32.PACK_AB R14, R14, R85 ;  /* 0x000000550e0e723e */ /* 0x000fe200000010ff */
[----:B------:R-:W-:Y:S01]  /*8600*/  BAR.SYNC.DEFER_BLOCKING 0x0 ;  /* 0x0000000000007b1d */ /* 0x000fe20000010000 */
[----:B------:R-:W-:-:S02]  /*8610*/  F2FP.BF16.F32.PACK_AB R19, R19, R10 ;  /* 0x0000000a1313723e */ /* 0x000fc400000010ff */
[----:B------:R-:W-:Y:S02]  /*8620*/  IADD3 R24, R6, -R11, RZ ;  /* 0x8000000b06187210 */ /* 0x000fe40007ffe0ff */
[----:B------:R-:W-:Y:S02]  /*8630*/  F2FP.BF16.F32.PACK_AB R8, R89, R136 ;  /* 0x000000885908723e */ /* 0x000fe400000010ff */
[----:B------:R-:W-:Y:S02]  /*8640*/  F2FP.BF16.F32.PACK_AB R10, R79, R134 ;  /* 0x000000864f0a723e */ /* 0x000fe400000010ff */
[----:B------:R-:W-:Y:S01]  /*8650*/  F2FP.BF16.F32.PACK_AB R11, R75, R108 ;  /* 0x0000006c4b0b723e */ /* 0x000fe200000010ff */
[----:B------:R-:W-:Y:S01]  /*8660*/  IMAD R108, R31, 0x8, R106 ;  /* 0x000000081f6c7824 */ /* 0x000fe200078e026a */
[----:B------:R-:W-:Y:S02]  /*8670*/  MOV R75, 0x3dc6b27f ;  /* 0x3dc6b27f004b7802 */ /* 0x000fe40000000f00 */
[----:B------:R-:W-:-:S02]  /*8680*/  F2FP.BF16.F32.PACK_AB R16, R16, R91 ;  /* 0x0000005b1010723e */ /* 0x000fc400000010ff */
[----:B------:R-:W-:Y:S02]  /*8690*/  F2FP.BF16.F32.PACK_AB R18, R18, R81 ;  /* 0x000000511212723e */ /* 0x000fe400000010ff */
[----:B------:R-:W-:Y:S02]  /*86a0*/  F2FP.BF16.F32.PACK_AB R20, R20, R77 ;  /* 0x0000004d1414723e */ /* 0x000fe400000010ff */
[----:B------:R-:W-:Y:S02]  /*86b0*/  F2FP.BF16.F32.PACK_AB R22, R22, R83 ;  /* 0x000000531616723e */ /* 0x000fe400000010ff */
[----:B------:R-:W-:Y:S02]  /*86c0*/  ISETP.GE.U32.AND P1, PT, R6, 0x7f800000, PT ;  /* 0x7f8000000600780c */ /* 0x000fe40003f26070 */
[----:B------:R-:W-:Y:S01]  /*86d0*/  ISETP.GE.U32.AND P6, PT, R7, 0x7f800000, PT ;  /* 0x7f8000000700780c */ /* 0x000fe20003fc6070 */
[----:B------:R0:W-:Y:S01]  /*86e0*/  STS.128 [R43], R12 ;  /* 0x0000000c2b007388 */ /* 0x0001e20000000c00 */
[----:B------:R-:W-:-:S02]  /*86f0*/  ISETP.GE.U32.AND P4, PT, R33, 0x7f800000, PT ;  /* 0x7f8000002100780c */ /* 0x000fc40003f86070 */
[----:B------:R-:W-:Y:S01]  /*8700*/  FSETP.NEU.AND P3, PT, R6, RZ, PT ;  /* 0x000000ff0600720b */ /* 0x000fe20003f6d000 */
[----:B------:R1:W-:Y:S01]  /*8710*/  STS.128 [R43+0x280], R8 ;  /* 0x000280082b007388 */ /* 0x0003e20000000c00 */
[----:B------:R-:W-:Y:S02]  /*8720*/  ISETP.GE.U32.AND P5, PT, R46, 0x7f800000, PT ;  /* 0x7f8000002e00780c */ /* 0x000fe40003fa6070 */
[----:B------:R-:W-:Y:S01]  /*8730*/  F2FP.BF16.F32.PACK_AB R27, R27, R50 ;  /* 0x000000321b1b723e */ /* 0x000fe200000010ff */
[----:B------:R2:W-:Y:S01]  /*8740*/  STS.128 [R43+0x80], R16 ;  /* 0x000080102b007388 */ /* 0x0005e20000000c00 */
[----:B------:R-:W-:-:S03]  /*8750*/  FSETP.NEU.AND P2, PT, R7, RZ, PT ;  /* 0x000000ff0700720b */ /* 0x000fc60003f4d000 */
[----:B------:R3:W-:Y:S01]  /*8760*/  STS.128 [R43+0x200], R20 ;  /* 0x000200142b007388 */ /* 0x0007e20000000c00 */
[----:B0-----:R-:W-:Y:S01]  /*8770*/  F2FP.BF16.F32.PACK_AB R12, R47, R110 ;  /* 0x0000006e2f0c723e */ /* 0x001fe200000010ff */
[----:B------:R-:W-:Y:S02]  /*8780*/  IMAD R110, R31, 0x8, R108 ;  /* 0x000000081f6e7824 */ /* 0x000fe400078e026c */
[----:B------:R-:W-:Y:S01]  /*8790*/  FADD R47, R24, -1 ;  /* 0xbf800000182f7421 */ /* 0x000fe20000000000 */
[----:B------:R-:W-:Y:S01]  /*87a0*/  F2FP.BF16.F32.PACK_AB R14, R59, R114 ;  /* 0x000000723b0e723e */ /* 0x000fe200000010ff */
[-C--:B-1----:R-:W-:Y:S01]  /*87b0*/  FFMA.FTZ R11, R44, R75.reuse, -0.16845393180847167969 ;  /* 0xbe2c7f302c0b7423 */ /* 0x082fe2000001004b */
[-C--:B------:R-:W-:Y:S01]  /*87c0*/  FFMA.FTZ R10, R45, R75.reuse, -0.16845393180847167969 ;  /* 0xbe2c7f302d0a7423 */ /* 0x080fe2000001004b */
[----:B------:R-:W-:Y:S01]  /*87d0*/  LEA R112, R31, R110, 0x3 ;  /* 0x0000006e1f707211 */ /* 0x000fe200078e18ff */
[----:B------:R-:W-:Y:S01]  /*87e0*/  FFMA.FTZ R9, R48, R75, -0.16845393180847167969 ;  /* 0xbe2c7f3030097423 */ /* 0x000fe2000001004b */
[----:B------:R-:W-:Y:S01]  /*87f0*/  FFMA.FTZ R11, R44, R11, 0.1716887056827545166 ;  /* 0x3e2fcf2a2c0b7423 */ /* 0x000fe2000001000b */
[----:B------:R-:W-:Y:S01]  /*8800*/  FFMA.FTZ R10, R45, R10, 0.1716887056827545166 ;  /* 0x3e2fcf2a2d0a7423 */ /* 0x000fe2000001000a */
[----:B--2---:R-:W-:Y:S01]  /*8810*/  FFMA.FTZ R18, R47, R75, -0.16845393180847167969 ;  /* 0xbe2c7f302f127423 */ /* 0x004fe2000001004b */
[----:B------:R-:W-:-:S02]  /*8820*/  IMAD R114, R31, 0x8, R112 ;  /* 0x000000081f727824 */ /* 0x000fc400078e0270 */
[C---:B------:R-:W-:Y:S01]  /*8830*/  FFMA.FTZ R11, R44.reuse, R11, -0.17900948226451873779 ;  /* 0xbe374e432c0b7423 */ /* 0x040fe2000001000b */
[----:B------:R-:W-:Y:S01]  /*8840*/  FFMA.FTZ R10, R45, R10, -0.17900948226451873779 ;  /* 0xbe374e432d0a7423 */ /* 0x000fe2000001000a */
[----:B---3--:R-:W-:Y:S01]  /*8850*/  FFMA.FTZ R20, R47, R18, 0.1716887056827545166 ;  /* 0x3e2fcf2a2f147423 */ /* 0x008fe20000010012 */
[----:B------:R-:W-:Y:S01]  /*8860*/  F2FP.BF16.F32.PACK_AB R17, R65, R116 ;  /* 0x000000744111723e */ /* 0x000fe200000010ff */
[----:B------:R-:W-:Y:S01]  /*8870*/  FFMA.FTZ R11, R44, R11, 0.20512372255325317383 ;  /* 0x3e520bf42c0b7423 */ /* 0x000fe2000001000b */
[----:B------:R-:W-:Y:S01]  /*8880*/  FFMA.FTZ R10, R45, R10, 0.20512372255325317383 ;  /* 0x3e520bf42d0a7423 */ /* 0x000fe2000001000a */
[----:B------:R-:W-:Y:S01]  /*8890*/  FFMA.FTZ R9, R48, R9, 0.1716887056827545166 ;  /* 0x3e2fcf2a30097423 */ /* 0x000fe20000010009 */
[----:B------:R-:W-:Y:S01]  /*88a0*/  LEA R116, R31, R114, 0x3 ;  /* 0x000000721f747211 */ /* 0x000fe200078e18ff */
[----:B------:R-:W-:Y:S01]  /*88b0*/  FFMA.FTZ R11, R44, R11, -0.24046532809734344482 ;  /* 0xbe763c8b2c0b7423 */ /* 0x000fe2000001000b */
[----:B------:R-:W-:Y:S01]  /*88c0*/  FFMA.FTZ R10, R45, R10, -0.24046532809734344482 ;  /* 0xbe763c8b2d0a7423 */ /* 0x000fe2000001000a */
[----:B------:R-:W-:Y:S01]  /*88d0*/  FFMA.FTZ R20, R47, R20, -0.17900948226451873779 ;  /* 0xbe374e432f147423 */ /* 0x000fe20000010014 */
[----:B------:R-:W-:Y:S01]  /*88e0*/  FFMA.FTZ R9, R48, R9, -0.17900948226451873779 ;  /* 0xbe374e4330097423 */ /* 0x000fe20000010009 */
[----:B------:R-:W-:Y:S01]  /*88f0*/  F2FP.BF16.F32.PACK_AB R13, R67, R118 ;  /* 0x00000076430d723e */ /* 0x000fe200000010ff */
[----:B------:R-:W-:-:S02]  /*8900*/  IMAD R118, R31, 0x8, R116 ;  /* 0x000000081f767824 */ /* 0x000fc400078e0274 */
[----:B------:R-:W-:Y:S01]  /*8910*/  FFMA.FTZ R11, R44, R11, 0.28857114911079406738 ;  /* 0x3e93bf992c0b7423 */ /* 0x000fe2000001000b */
[----:B------:R-:W-:Y:S01]  /*8920*/  FFMA.FTZ R10, R45, R10, 0.28857114911079406738 ;  /* 0x3e93bf992d0a7423 */ /* 0x000fe2000001000a */
[----:B------:R-:W-:Y:S01]  /*8930*/  FFMA.FTZ R20, R47, R20, 0.20512372255325317383 ;  /* 0x3e520bf42f147423 */ /* 0x000fe20000010014 */
[----:B------:R-:W-:Y:S01]  /*8940*/  FFMA.FTZ R9, R48, R9, 0.20512372255325317383 ;  /* 0x3e520bf430097423 */ /* 0x000fe20000010009 */
[----:B------:R-:W-:Y:S01]  /*8950*/  F2FP.BF16.F32.PACK_AB R16, R73, R120 ;  /* 0x000000784910723e */ /* 0x000fe200000010ff */
[----:B------:R-:W-:Y:S01]  /*8960*/  FFMA.FTZ R11, R44, R11, -0.36067417263984680176 ;  /* 0xbeb8aa492c0b7423 */ /* 0x000fe2000001000b */
[----:B------:R-:W-:Y:S01]  /*8970*/  FFMA.FTZ R10, R45, R10, -0.36067417263984680176 ;  /* 0xbeb8aa492d0a7423 */ /* 0x000fe2000001000a */
[----:B------:R-:W-:Y:S01]  /*8980*/  FFMA.FTZ R22, R47, R20, -0.24046532809734344482 ;  /* 0xbe763c8b2f167423 */ /* 0x000fe20000010014 */
[----:B------:R-:W-:Y:S01]  /*8990*/  LEA R120, R31, R118, 0x3 ;  /* 0x000000761f787211 */ /* 0x000fe200078e18ff */
[----:B------:R-:W-:Y:S01]  /*89a0*/  FFMA.FTZ R9, R48, R9, -0.24046532809734344482 ;  /* 0xbe763c8b30097423 */ /* 0x000fe20000010009 */
[----:B------:R-:W-:Y:S01]  /*89b0*/  FFMA.FTZ R11, R44, R11, 0.48089820146560668945 ;  /* 0x3ef6384a2c0b7423 */ /* 0x000fe2000001000b */
[----:B------:R-:W-:Y:S01]  /*89c0*/  FFMA.FTZ R10, R45, R10, 0.48089820146560668945 ;  /* 0x3ef6384a2d0a7423 */ /* 0x000fe2000001000a */
[----:B------:R-:W-:Y:S01]  /*89d0*/  F2FP.BF16.F32.PACK_AB R15, R26, R51 ;  /* 0x000000331a0f723e */ /* 0x000fe200000010ff */
[----:B------:R-:W-:Y:S01]  /*89e0*/  FFMA.FTZ R22, R47, R22, 0.28857114911079406738 ;  /* 0x3e93bf992f167423 */ /* 0x000fe20000010016 */
[----:B------:R-:W-:Y:S01]  /*89f0*/  F2FP.BF16.F32.PACK_AB R24, R69, R128 ;  /* 0x000000804518723e */ /* 0x000fe200000010ff */
[----:B------:R-:W-:-:S02]  /*8a00*/  IMAD R128, R31, 0x8, R120 ;  /* 0x000000081f807824 */ /* 0x000fc400078e0278 */
[----:B------:R-:W-:Y:S01]  /*8a10*/  FFMA.FTZ R9, R48, R9, 0.28857114911079406738 ;  /* 0x3e93bf9930097423 */ /* 0x000fe20000010009 */
[----:B------:R-:W-:Y:S01]  /*8a20*/  FFMA.FTZ R11, R44, R11, -0.72134751081466674805 ;  /* 0xbf38aa3b2c0b7423 */ /* 0x000fe2000001000b */
[----:B------:R-:W-:Y:S01]  /*8a30*/  FFMA.FTZ R10, R45, R10, -0.72134751081466674805 ;  /* 0xbf38aa3b2d0a7423 */ /* 0x000fe2000001000a */
[----:B------:R-:W-:Y:S01]  /*8a40*/  FFMA.FTZ R8, R47, R22, -0.36067417263984680176 ;  /* 0xbeb8aa492f087423 */ /* 0x000fe20000010016 */
[----:B------:R0:W-:Y:S01]  /*8a50*/  STS.128 [R43+0x100], R12 ;  /* 0x0001000c2b007388 */ /* 0x0001e20000000c00 */
[----:B------:R-:W-:Y:S01]  /*8a60*/  FFMA.FTZ R9, R48, R9, -0.36067417263984680176 ;  /* 0xbeb8aa4930097423 */ /* 0x000fe20000010009 */
[----:B------:R-:W-:Y:S01]  /*8a70*/  FMUL R11, R44, R11 ;  /* 0x0000000b2c0b7220 */ /* 0x000fe20000400000 */
[----:B------:R-:W-:Y:S01]  /*8a80*/  FMUL R10, R45, R10 ;  /* 0x0000000a2d0a7220 */ /* 0x000fe20000400000 */
[----:B------:R-:W-:Y:S01]  /*8a90*/  FFMA.FTZ R8, R47, R8, 0.48089820146560668945 ;  /* 0x3ef6384a2f087423 */ /* 0x000fe20000010008 */
[----:B------:R-:W-:Y:S01]  /*8aa0*/  FFMA.FTZ R9, R48, R9, 0.48089820146560668945 ;  /* 0x3ef6384a30097423 */ /* 0x000fe20000010009 */
[----:B------:R-:W-:Y:S01]  /*8ab0*/  F2FP.BF16.F32.PACK_AB R18, R57, R102 ;  /* 0x000000663912723e */ /* 0x000fe200000010ff */
[----:B------:R-:W-:Y:S01]  /*8ac0*/  FMUL R11, R44, R11 ;  /* 0x0000000b2c0b7220 */ /* 0x000fe20000400000 */
[----:B------:R-:W-:Y:S01]  /*8ad0*/  F2FP.BF16.F32.PACK_AB R19, R25, R54 ;  /* 0x000000361913723e */ /* 0x000fe200000010ff */
[----:B------:R-:W-:Y:S01]  /*8ae0*/  FMUL R10, R45, R10 ;  /* 0x0000000a2d0a7220 */ /* 0x000fe20000400000 */
[C---:B------:R-:W-:Y:S01]  /*8af0*/  FFMA.FTZ R8, R47.reuse, R8, -0.72134751081466674805 ;  /* 0xbf38aa3b2f087423 */ /* 0x040fe20000010008 */
[----:B------:R-:W-:Y:S01]  /*8b00*/  FFMA.FTZ R9, R48, R9, -0.72134751081466674805 ;  /* 0xbf38aa3b30097423 */ /* 0x000fe20000010009 */
[----:B------:R-:W-:Y:S01]  /*8b10*/  FFMA.FTZ R44, R44, 1.4426950216293334961, R11 ;  /* 0x3fb8aa3b2c2c7823 */ /* 0x000fe2000001000b */
[----:B------:R1:W-:Y:S01]  /*8b20*/  STS.128 [R43+0x300], R16 ;  /* 0x000300102b007388 */ /* 0x0003e20000000c00 */
[----:B------:R-:W-:Y:S01]  /*8b30*/  FMUL R8, R47, R8 ;  /* 0x000000082f087220 */ /* 0x000fe20000400000 */
[----:B------:R-:W-:Y:S01]  /*8b40*/  FFMA.FTZ R45, R45, 1.4426950216293334961, R10 ;  /* 0x3fb8aa3b2d2d7823 */ /* 0x000fe2000001000a */
[----:B0-----:R-:W-:Y:S01]  /*8b50*/  LEA R12, R31, R128, 0x3 ;  /* 0x000000801f0c7211 */ /* 0x001fe200078e18ff */
[----:B------:R-:W-:Y:S01]  /*8b60*/  FMUL R9, R48, R9 ;  /* 0x0000000930097220 */ /* 0x000fe20000400000 */
[----:B------:R-:W0:Y:S01]  /*8b70*/  LDC.64 R10, c[0x0][0x228] ;  /* 0x00008a00ff0a7b82 */ /* 0x000e220000000a00 */
[----:B------:R-:W-:Y:S01]  /*8b80*/  FMUL R8, R47, R8 ;  /* 0x000000082f087220 */ /* 0x000fe20000400000 */
[----:B------:R-:W-:Y:S01]  /*8b90*/  F2FP.BF16.F32.PACK_AB R20, R71, R130 ;  /* 0x000000824714723e */ /* 0x000fe200000010ff */
[----:B------:R-:W-:-:S02]  /*8ba0*/  IMAD R14, R31, 0x8, R12 ;  /* 0x000000081f0e7824 */ /* 0x000fc400078e020c */
[C---:B------:R-:W-:Y:S01]  /*8bb0*/  FMUL R9, R48.reuse, R9 ;  /* 0x0000000930097220 */ /* 0x040fe20000400000 */
[----:B------:R-:W-:Y:S01]  /*8bc0*/  F2FP.BF16.F32.PACK_AB R21, R63, R126 ;  /* 0x0000007e3f15723e */ /* 0x000fe200000010ff */
[----:B------:R-:W-:Y:S01]  /*8bd0*/  FFMA.FTZ R8, R47, 1.4426950216293334961, R8 ;  /* 0x3fb8aa3b2f087823 */ /* 0x000fe20000010008 */
[----:B------:R-:W-:Y:S01]  /*8be0*/  F2FP.BF16.F32.PACK_AB R22, R55, R100 ;  /* 0x000000643716723e */ /* 0x000fe200000010ff */
[----:B------:R-:W-:Y:S01]  /*8bf0*/  FFMA.FTZ R48, R48, 1.4426950216293334961, R9 ;  /* 0x3fb8aa3b30307823 */ /* 0x000fe20000010009 */
[----:B------:R-:W-:Y:S01]  /*8c00*/  F2FP.BF16.F32.PACK_AB R23, R49, R52 ;  /* 0x000000343117723e */ /* 0x000fe200000010ff */
[----:B------:R-:W-:Y:S01]  /*8c10*/  FADD R47, R35, R8 ;  /* 0x00000008232f7221 */ /* 0x000fe20000000000 */
[----:B-1----:R-:W-:Y:S01]  /*8c20*/  LEA R16, R31, R14, 0x3 ;  /* 0x0000000e1f107211 */ /* 0x002fe200078e18ff */
[----:B------:R-:W-:Y:S01]  /*8c30*/  FADD R115, R37, R48 ;  /* 0x0000003025737221 */ /* 0x000fe20000000000 */
[----:B------:R-:W-:Y:S01]  /*8c40*/  @P1 MOV R9, 0x7f800000 ;  /* 0x7f80000000091802 */ /* 0x000fe20000000f00 */
[----:B------:R1:W-:Y:S01]  /*8c50*/  STS.128 [R43+0x180], R20 ;  /* 0x000180142b007388 */ /* 0x0003e20000000c00 */
[----:B------:R-:W-:Y:S01]  /*8c60*/  LEA R18, R31, R16, 0x3 ;  /* 0x000000101f127211 */ /* 0x000fe200078e18ff */
[----:B------:R-:W-:Y:S01]  /*8c70*/  FADD R117, R39, R44 ;  /* 0x0000002c27757221 */ /* 0x000fe20000000000 */
[----:B------:R-:W-:Y:S01]  /*8c80*/  @P6 MOV R8, 0x7f800000 ;  /* 0x7f80000000086802 */ /* 0x000fe20000000f00 */
[----:B------:R-:W-:Y:S01]  /*8c90*/  @P1 FFMA.FTZ R47, R6, R9, +INF ;  /* 0x7f800000062f1423 */ /* 0x000fe20000010009 */
[----:B------:R-:W-:Y:S01]  /*8ca0*/  IMAD R6, R252, UR5, RZ ;  /* 0x00000005fc067c24 */ /* 0x000fe2000f8e02ff */
[----:B------:R-:W-:Y:S01]  /*8cb0*/  F2FP.BF16.F32.PACK_AB R25, R61, R122 ;  /* 0x0000007a3d19723e */ /* 0x000fe200000010ff */
[----:B------:R-:W-:Y:S01]  /*8cc0*/  IMAD R138, R31, 0x8, R18 ;  /* 0x000000081f8a7824 */ /* 0x000fe200078e0212 */
[----:B------:R-:W-:Y:S01]  /*8cd0*/  F2FP.BF16.F32.PACK_AB R26, R53, R98 ;  /* 0x00000062351a723e */ /* 0x000fe200000010ff */
[----:B------:R-:W-:Y:S01]  /*8ce0*/  @P6 FFMA.FTZ R115, R7, R8, +INF ;  /* 0x7f80000007736423 */ /* 0x000fe20000010008 */
[----:B------:R-:W-:Y:S01]  /*8cf0*/  @P4 MOV R8, 0x7f800000 ;  /* 0x7f80000000084802 */ /* 0x000fe20000000f00 */
[C---:B------:R-:W-:Y:S01]  /*8d00*/  IMAD.SHL.U32 R7, R6.reuse, 0x2, RZ ;  /* 0x0000000206077824 */ /* 0x040fe200078e00ff */
[----:B------:R-:W-:Y:S01]  /*8d10*/  UIMAD.WIDE UR4, UR4, 0x2, URZ ;  /* 0x00000002040478a5 */ /* 0x000fe2000f8e023f */
[----:B------:R2:W-:Y:S01]  /*8d20*/  STS.128 [R43+0x380], R24 ;  /* 0x000380182b007388 */ /* 0x0005e20000000c00 */
[----:B------:R-:W-:-:S04]  /*8d30*/  IMAD.HI R6, R6, 0x2, RZ ;  /* 0x0000000206067827 */ /* 0x000fc800078e02ff */
[----:B------:R-:W-:Y:S01]  /*8d40*/  @P4 FFMA.FTZ R117, R33, R8, +INF ;  /* 0x7f80000021754423 */ /* 0x000fe20000010008 */
[----:B-1----:R-:W-:Y:S01]  /*8d50*/  LEA R20, R31, R138, 0x3 ;  /* 0x0000008a1f147211 */ /* 0x002fe200078e18ff */
[----:B------:R-:W-:Y:S01]  /*8d60*/  FADD R119, R42, R45 ;  /* 0x0000002d2a777221 */ /* 0x000fe20000000000 */
[----:B------:R-:W-:Y:S01]  /*8d70*/  BAR.SYNC.DEFER_BLOCKING 0x0 ;  /* 0x0000000000007b1d */ /* 0x000fe20000010000 */
[----:B0-----:R-:W-:Y:S02]  /*8d80*/  IADD3 R173, P4, P6, R7, UR8, R10 ;  /* 0x0000000807ad7c10 */ /* 0x001fe4000fe9e00a */
[----:B------:R-:W-:Y:S01]  /*8d90*/  IMAD R22, R31, 0x8, R20 ;  /* 0x000000081f167824 */ /* 0x000fe200078e0214 */
[----:B------:R-:W-:Y:S02]  /*8da0*/  @P5 MOV R9, 0x7f800000 ;  /* 0x7f80000000095802 */ /* 0x000fe40000000f00 */
[----:B------:R-:W-:Y:S01]  /*8db0*/  IADD3.X R177, R6, UR5, R11, P4, P6 ;  /* 0x0000000506b17c10 */ /* 0x000fe2000a7ec40b */
[----:B------:R-:W-:Y:S01]  /*8dc0*/  ULDC UR4, c[0x0][0x27c] ;  /* 0x00009f0000047ab9 */ /* 0x000fe20000000800 */
[----:B------:R-:W-:Y:S01]  /*8dd0*/  LEA R6, P4, R28, R173, 0x1 ;  /* 0x000000ad1c067211 */ /* 0x000fe200078808ff */
[----:B------:R-:W-:Y:S01]  /*8de0*/  @P5 FFMA.FTZ R119, R46, R9, +INF ;  /* 0x7f8000002e775423 */ /* 0x000fe20000010009 */
[----:B------:R-:W-:Y:S01]  /*8df0*/  LEA R44, P6, R29, R173, 0x1 ;  /* 0x000000ad1d2c7211 */ /* 0x000fe200078c08ff */
[----:B------:R-:W-:Y:S01]  /*8e00*/  UIMAD UR4, UR7, UR4, URZ ;  /* 0x00000004070472a4 */ /* 0x000fe2000f8e023f */
[----:B--2---:R-:W-:-:S02]  /*8e10*/  LEA R24, R31, R22, 0x3 ;  /* 0x000000161f187211 */ /* 0x004fc400078e18ff */
[----:B------:R-:W-:Y:S01]  /*8e20*/  LEA R42, P5, R30, R173, 0x1 ;  /* 0x000000ad1e2a7211 */ /* 0x000fe200078a08ff */
[----:B------:R-:W-:Y:S01]  /*8e30*/  USHF.L.U32 UR7, UR4, 0x2, URZ ;  /* 0x0000000204077899 */ /* 0x000fe2000800063f */
[-C--:B------:R-:W-:Y:S01]  /*8e40*/  LEA.HI.X.SX32 R7, R28, R177.reuse, 0x1, P4 ;  /* 0x000000b11c077211 */ /* 0x080fe200020f0eff */
[----:B------:R-:W-:Y:S01]  /*8e50*/  IMAD R26, R31, 0x8, R24 ;  /* 0x000000081f1a7824 */ /* 0x000fe200078e0218 */
[----:B------:R-:W-:Y:S01]  /*8e60*/  LEA.HI.X.SX32 R45, R29, R177, 0x1, P6 ;  /* 0x000000b11d2d7211 */ /* 0x000fe200030f0eff */
[----:B------:R-:W-:Y:S01]  /*8e70*/  UIMAD.WIDE UR4, UR4, 0x4, URZ ;  /* 0x00000004040478a5 */ /* 0x000fe2000f8e023f */
[-C--:B------:R-:W-:Y:S02]  /*8e80*/  LEA R48, P4, R32, R173.reuse, 0x1 ;  /* 0x000000ad20307211 */ /* 0x080fe400078808ff */
[C---:B------:R-:W-:Y:S02]  /*8e90*/  LEA R148, R31.reuse, R26, 0x3 ;  /* 0x0000001a1f947211 */ /* 0x040fe400078e18ff */
[----:B------:R-:W-:Y:S01]  /*8ea0*/  LEA R50, P6, R34, R173, 0x1 ;  /* 0x000000ad22327211 */ /* 0x000fe200078c08ff */
[----:B------:R-:W0:Y:S01]  /*8eb0*/  LDS.128 R8, [R0+UR6] ;  /* 0x0000000600087984 */ /* 0x000e220008000c00 */
[----:B------:R-:W-:Y:S01]  /*8ec0*/  LEA.HI.X.SX32 R43, R30, R177, 0x1, P5 ;  /* 0x000000b11e2b7211 */ /* 0x000fe200028f0eff */
[----:B------:R-:W-:Y:S01]  /*8ed0*/  IMAD R150, R31, 0x8, R148 ;  /* 0x000000081f967824 */ /* 0x000fe200078e0294 */
[----:B------:R-:W-:-:S02]  /*8ee0*/  LEA R52, P5, R36, R173, 0x1 ;  /* 0x000000ad24347211 */ /* 0x000fc400078a08ff */
[-C--:B------:R-:W-:Y:S02]  /*8ef0*/  LEA.HI.X.SX32 R49, R32, R177.reuse, 0x1, P4 ;  /* 0x000000b120317211 */ /* 0x080fe400020f0eff */
[----:B------:R-:W-:Y:S02]  /*8f00*/  LEA.HI.X.SX32 R51, R34, R177, 0x1, P6 ;  /* 0x000000b122337211 */ /* 0x000fe400030f0eff */
[-C--:B------:R-:W-:Y:S02]  /*8f10*/  LEA R54, P4, R38, R173.reuse, 0x1 ;  /* 0x000000ad26367211 */ /* 0x080fe400078808ff */
[----:B------:R-:W-:Y:S02]  /*8f20*/  LEA R98, P6, R56, R173, 0x1 ;  /* 0x000000ad38627211 */ /* 0x000fe400078c08ff */
[----:B------:R-:W-:Y:S02]  /*8f30*/  LEA.HI.X.SX32 R53, R36, R177, 0x1, P5 ;  /* 0x000000b124357211 */ /* 0x000fe400028f0eff */
[----:B------:R-:W-:-:S02]  /*8f40*/  LEA R152, R31, R150, 0x3 ;  /* 0x000000961f987211 */ /* 0x000fc400078e18ff */
[----:B------:R-:W-:Y:S02]  /*8f50*/  LEA R100, P5, R58, R173, 0x1 ;  /* 0x000000ad3a647211 */ /* 0x000fe400078a08ff */
[-C--:B------:R-:W-:Y:S01]  /*8f60*/  LEA.HI.X.SX32 R55, R38, R177.reuse, 0x1, P4 ;  /* 0x000000b126377211 */ /* 0x080fe200020f0eff */
[----:B------:R-:W-:Y:S01]  /*8f70*/  IMAD R154, R31, 0x8, R152 ;  /* 0x000000081f9a7824 */ /* 0x000fe200078e0298 */
[----:B------:R-:W-:Y:S01]  /*8f80*/  LEA.HI.X.SX32 R99, R56, R177, 0x1, P6 ;  /* 0x000000b138637211 */ /* 0x000fe200030f0eff */
[----:B------:R-:W-:Y:S01]  /*8f90*/  LDS.128 R36, [R0+UR6+0x1c00] ;  /* 0x001c000600247984 */ /* 0x000fe20008000c00 */
[-C--:B------:R-:W-:Y:S02]  /*8fa0*/  LEA R102, P4, R60, R173.reuse, 0x1 ;  /* 0x000000ad3c667211 */ /* 0x080fe400078808ff */
[----:B------:R-:W-:Y:S02]  /*8fb0*/  LEA R56, P6, R62, R173, 0x1 ;  /* 0x000000ad3e387211 */ /* 0x000fe400078c08ff */
[----:B------:R-:W-:-:S02]  /*8fc0*/  LEA.HI.X.SX32 R101, R58, R177, 0x1, P5 ;  /* 0x000000b13a657211 */ /* 0x000fc400028f0eff */
[----:B------:R-:W-:Y:S02]  /*8fd0*/  LEA R58, P5, R64, R173, 0x1 ;  /* 0x000000ad403a7211 */ /* 0x000fe400078a08ff */
[-C--:B------:R-:W-:Y:S02]  /*8fe0*/  LEA.HI.X.SX32 R103, R60, R177.reuse, 0x1, P4 ;  /* 0x000000b13c677211 */ /* 0x080fe400020f0eff */
[----:B------:R-:W-:Y:S02]  /*8ff0*/  LEA.HI.X.SX32 R57, R62, R177, 0x1, P6 ;  /* 0x000000b13e397211 */ /* 0x000fe400030f0eff */
[-C--:B------:R-:W-:Y:S02]  /*9000*/  LEA R60, P4, R66, R173.reuse, 0x1 ;  /* 0x000000ad423c7211 */ /* 0x080fe400078808ff */
[----:B------:R-:W-:Y:S02]  /*9010*/  LEA R62, P6, R68, R173, 0x1 ;  /* 0x000000ad443e7211 */ /* 0x000fe400078c08ff */
[----:B------:R-:W-:Y:S01]  /*9020*/  LEA.HI.X.SX32 R59, R64, R177, 0x1, P5 ;  /* 0x000000b1403b7211 */ /* 0x000fe200028f0eff */
[----:B0-----:R-:W-:Y:S01]  /*9030*/  STG.E.U16 desc[UR10][R6.64], R8 ;  /* 0x0000000806007986 */ /* 0x001fe2000c10150a */
[----:B------:R-:W-:-:S02]  /*9040*/  LEA R156, R31, R154, 0x3 ;  /* 0x0000009a1f9c7211 */ /* 0x000fc400078e18ff */
[----:B------:R-:W-:Y:S02]  /*9050*/  LEA R64, P5, R72, R173, 0x1 ;  /* 0x000000ad48407211 */ /* 0x000fe400078a08ff */
[-C--:B------:R-:W-:Y:S01]  /*9060*/  LEA.HI.X.SX32 R61, R66, R177.reuse, 0x1, P4 ;  /* 0x000000b1423d7211 */ /* 0x080fe200020f0eff */
[----:B------:R-:W-:Y:S01]  /*9070*/  IMAD R158, R31, 0x8, R156 ;  /* 0x000000081f9e7824 */ /* 0x000fe200078e029c */
[----:B------:R-:W-:Y:S02]  /*9080*/  LEA.HI.X.SX32 R63, R68, R177, 0x1, P6 ;  /* 0x000000b1443f7211 */ /* 0x000fe400030f0eff */
        /* <DEDUP_REMOVED lines=8> */
[----:B------:R-:W-:-:S02]  /*9110*/  LEA.HI.X.SX32 R73, R74, R177, 0x1, P5 ;  /* 0x000000b14a497211 */ /* 0x000fc400028f0eff */
[C---:B------:R-:W-:Y:S02]  /*9120*/  LEA R160, R31.reuse, R158, 0x3 ;  /* 0x0000009e1fa07211 */ /* 0x040fe400078e18ff */
[----:B------:R-:W-:Y:S02]  /*9130*/  LEA R74, P5, R84, R173, 0x1 ;  /* 0x000000ad544a7211 */ /* 0x000fe400078a08ff */
[-C--:B------:R-:W-:Y:S01]  /*9140*/  LEA.HI.X.SX32 R77, R78, R177.reuse, 0x1, P4 ;  /* 0x000000b14e4d7211 */ /* 0x080fe200020f0eff */
[----:B------:R-:W-:Y:S01]  /*9150*/  IMAD R164, R31, 0x8, R160 ;  /* 0x000000081fa47824 */ /* 0x000fe200078e02a0 */
[----:B------:R-:W-:Y:S02]  /*9160*/  LEA.HI.X.SX32 R71, R88, R177, 0x1, P6 ;  /* 0x000000b158477211 */ /* 0x000fe400030f0eff */
[-C--:B------:R-:W-:Y:S02]  /*9170*/  LEA R78, P4, R82, R173.reuse, 0x1 ;  /* 0x000000ad524e7211 */ /* 0x080fe400078808ff */
[----:B------:R-:W-:-:S02]  /*9180*/  LEA R88, P6, R80, R173, 0x1 ;  /* 0x000000ad50587211 */ /* 0x000fc400078c08ff */
[----:B------:R-:W-:Y:S02]  /*9190*/  LEA.HI.X.SX32 R75, R84, R177, 0x1, P5 ;  /* 0x000000b1544b7211 */ /* 0x000fe400028f0eff */
[----:B------:R-:W-:Y:S02]  /*91a0*/  LEA R84, P5, R92, R173, 0x1 ;  /* 0x000000ad5c547211 */ /* 0x000fe400078a08ff */
[-C--:B------:R-:W-:Y:S02]  /*91b0*/  LEA.HI.X.SX32 R79, R82, R177.reuse, 0x1, P4 ;  /* 0x000000b1524f7211 */ /* 0x080fe400020f0eff */
[----:B------:R-:W-:Y:S02]  /*91c0*/  LEA.HI.X.SX32 R89, R80, R177, 0x1, P6 ;  /* 0x000000b150597211 */ /* 0x000fe400030f0eff */
[-C--:B------:R-:W-:Y:S02]  /*91d0*/  LEA R82, P4, R90, R173.reuse, 0x1 ;  /* 0x000000ad5a527211 */ /* 0x080fe400078808ff */
[----:B------:R-:W-:-:S02]  /*91e0*/  LEA R80, P6, R86, R173, 0x1 ;  /* 0x000000ad56507211 */ /* 0x000fc400078c08ff */
[----:B------:R-:W-:Y:S02]  /*91f0*/  LEA.HI.X.SX32 R85, R92, R177, 0x1, P5 ;  /* 0x000000b15c557211 */ /* 0x000fe400028f0eff */
[C---:B------:R-:W-:Y:S02]  /*9200*/  LEA R166, R31.reuse, R164, 0x3 ;  /* 0x000000a41fa67211 */ /* 0x040fe400078e18ff */
[----:B------:R-:W-:Y:S02]  /*9210*/  LEA R92, P5, R94, R173, 0x1 ;  /* 0x000000ad5e5c7211 */ /* 0x000fe400078a08ff */
[-C--:B------:R-:W-:Y:S01]  /*9220*/  LEA.HI.X.SX32 R83, R90, R177.reuse, 0x1, P4 ;  /* 0x000000b15a537211 */ /* 0x080fe200020f0eff */
[C---:B------:R-:W-:Y:S01]  /*9230*/  IMAD R170, R31.reuse, 0x8, R166 ;  /* 0x000000081faa7824 */ /* 0x040fe200078e02a6 */
[----:B------:R-:W-:Y:S02]  /*9240*/  LEA.HI.X.SX32 R81, R86, R177, 0x1, P6 ;  /* 0x000000b156517211 */ /* 0x000fe400030f0eff */
[-C--:B------:R-:W-:Y:S01]  /*9250*/  LEA R90, P4, R96, R173.reuse, 0x1 ;  /* 0x000000ad605a7211 */ /* 0x080fe200078808ff */
[----:B------:R-:W-:Y:S01]  /*9260*/  IMAD R172, R31, 0x8, R170 ;  /* 0x000000081fac7824 */ /* 0x000fe200078e02aa */
[----:B------:R-:W-:-:S02]  /*9270*/  LEA R86, P6, R104, R173, 0x1 ;  /* 0x000000ad68567211 */ /* 0x000fc400078c08ff */
[----:B------:R-:W-:Y:S01]  /*9280*/  LEA.HI.X.SX32 R93, R94, R177, 0x1, P5 ;  /* 0x000000b15e5d7211 */ /* 0x000fe200028f0eff */
[C---:B------:R-:W-:Y:S01]  /*9290*/  IMAD R174, R31.reuse, 0x8, R172 ;  /* 0x000000081fae7824 */ /* 0x040fe200078e02ac */
        /* <DEDUP_REMOVED lines=24> */
[C---:B------:R-:W-:Y:S02]  /*9420*/  LEA R178, R31.reuse, R176, 0x3 ;  /* 0x000000b01fb27211 */ /* 0x040fe400078e18ff */
[----:B------:R-:W-:Y:S02]  /*9430*/  LEA.HI.X.SX32 R127, R12, R177, 0x1, P5 ;  /* 0x000000b10c7f7211 */ /* 0x000fe400028f0eff */
[----:B------:R-:W-:Y:S01]  /*9440*/  LEA R130, P5, R18, R173, 0x1 ;  /* 0x000000ad12827211 */ /* 0x000fe200078a08ff */
[----:B------:R-:W-:Y:S01]  /*9450*/  IMAD R180, R31, 0x8, R178 ;  /* 0x000000081fb47824 */ /* 0x000fe200078e02b2 */
[-C--:B------:R-:W-:Y:S02]  /*9460*/  LEA.HI.X.SX32 R121, R14, R177.reuse, 0x1, P4 ;  /* 0x000000b10e797211 */ /* 0x080fe400020f0eff */
[----:B------:R-:W-:Y:S01]  /*9470*/  LEA.HI.X.SX32 R129, R16, R177, 0x1, P6 ;  /* 0x000000b110817211 */ /* 0x000fe200030f0eff */
[----:B------:R-:W0:Y:S01]  /*9480*/  LDS.128 R12, [R0+UR6+0x400] ;  /* 0x00040006000c7984 */ /* 0x000e220008000c00 */
[----:B------:R-:W-:-:S02]  /*9490*/  LEA R132, P4, R138, R173, 0x1 ;  /* 0x000000ad8a847211 */ /* 0x000fc400078808ff */
[----:B------:R-:W-:Y:S02]  /*94a0*/  LEA R134, P6, R20, R173, 0x1 ;  /* 0x000000ad14867211 */ /* 0x000fe400078c08ff */
[----:B------:R-:W-:Y:S02]  /*94b0*/  LEA.HI.X.SX32 R131, R18, R177, 0x1, P5 ;  /* 0x000000b112837211 */ /* 0x000fe400028f0eff */
[----:B------:R-:W-:Y:S01]  /*94c0*/  LEA R136, P5, R22, R173, 0x1 ;  /* 0x000000ad16887211 */ /* 0x000fe200078a08ff */
[----:B------:R-:W1:Y:S01]  /*94d0*/  LDS.128 R16, [R0+UR6+0x800] ;  /* 0x0008000600107984 */ /* 0x000e620008000c00 */
[-C--:B------:R-:W-:Y:S02]  /*94e0*/  LEA.HI.X.SX32 R133, R138, R177.reuse, 0x1, P4 ;  /* 0x000000b18a857211 */ /* 0x080fe400020f0eff */
[----:B------:R-:W-:Y:S02]  /*94f0*/  LEA.HI.X.SX32 R135, R20, R177, 0x1, P6 ;  /* 0x000000b114877211 */ /* 0x000fe400030f0eff */
[----:B------:R-:W-:-:S02]  /*9500*/  LEA R138, P4, R24, R173, 0x1 ;  /* 0x000000ad188a7211 */ /* 0x000fc400078808ff */
[----:B------:R-:W-:Y:S02]  /*9510*/  LEA R140, P6, R26, R173, 0x1 ;  /* 0x000000ad1a8c7211 */ /* 0x000fe400078c08ff */
[C---:B------:R-:W-:Y:S02]  /*9520*/  LEA R182, R31.reuse, R180, 0x3 ;  /* 0x000000b41fb67211 */ /* 0x040fe400078e18ff */
[-C--:B------:R-:W-:Y:S02]  /*9530*/  LEA.HI.X.SX32 R137, R22, R177.reuse, 0x1, P5 ;  /* 0x000000b116897211 */ /* 0x080fe400028f0eff */
[-C--:B------:R-:W-:Y:S01]  /*9540*/  LEA.HI.X.SX32 R139, R24, R177.reuse, 0x1, P4 ;  /* 0x000000b1188b7211 */ /* 0x080fe200020f0eff */
[----:B------:R-:W2:Y:S01]  /*9550*/  LDS.128 R20, [R0+UR6+0xc00] ;  /* 0x000c000600147984 */ /* 0x000ea20008000c00 */
[----:B------:R-:W-:Y:S01]  /*9560*/  LEA.HI.X.SX32 R141, R26, R177, 0x1, P6 ;  /* 0x000000b11a8d7211 */ /* 0x000fe200030f0eff */
[----:B------:R-:W-:Y:S01]  /*9570*/  IMAD R161, R31, 0x8, R182 ;  /* 0x000000081fa17824 */ /* 0x000fe200078e02b6 */
[----:B------:R-:W-:Y:S01]  /*9580*/  FSETP.NEU.AND P1, PT, R33, RZ, PT ;  /* 0x000000ff2100720b */ /* 0x000fe20003f2d000 */
[----:B------:R-:W3:Y:S01]  /*9590*/  LDS.128 R24, [R0+UR6+0x1000] ;  /* 0x0010000600187984 */ /* 0x000ee20008000c00 */
[----:B------:R-:W-:-:S02]  /*95a0*/  LEA R142, P5, R148, R173, 0x1 ;  /* 0x000000ad948e7211 */ /* 0x000fc400078a08ff */
[-C--:B------:R-:W-:Y:S01]  /*95b0*/  LEA R144, P4, R150, R173.reuse, 0x1 ;  /* 0x000000ad96907211 */ /* 0x080fe200078808ff */
[----:B------:R-:W4:Y:S01]  /*95c0*/  LDS.128 R28, [R0+UR6+0x1400] ;  /* 0x00140006001c7984 */ /* 0x000f220008000c00 */
[----:B------:R-:W-:Y:S02]  /*95d0*/  LEA R146, P6, R152, R173, 0x1 ;  /* 0x000000ad98927211 */ /* 0x000fe400078c08ff */
[-C--:B------:R-:W-:Y:S01]  /*95e0*/  LEA.HI.X.SX32 R143, R148, R177.reuse, 0x1, P5 ;  /* 0x000000b1948f7211 */ /* 0x080fe200028f0eff */
[----:B------:R5:W4:Y:S01]  /*95f0*/  LDS.128 R32, [R0+UR6+0x1800] ;  /* 0x0018000600207984 */ /* 0x000b220008000c00 */
[----:B------:R-:W-:Y:S02]  /*9600*/  LEA.HI.X.SX32 R145, R150, R177, 0x1, P4 ;  /* 0x000000b196917211 */ /* 0x000fe400020f0eff */
[-C--:B------:R-:W-:Y:S02]  /*9610*/  LEA R148, P5, R154, R173.reuse, 0x1 ;  /* 0x000000ad9a947211 */ /* 0x080fe400078a08ff */
[----:B------:R-:W-:Y:S01]  /*9620*/  LEA R150, P4, R156, R173, 0x1 ;  /* 0x000000ad9c967211 */ /* 0x000fe200078808ff */
[----:B0-----:R-:W-:Y:S01]  /*9630*/  STG.E.U16 desc[UR10][R44.64], R12 ;  /* 0x0000000c2c007986 */ /* 0x001fe2000c10150a */
[----:B------:R-:W-:-:S02]  /*9640*/  LEA.HI.X.SX32 R147, R152, R177, 0x1, P6 ;  /* 0x000000b198937211 */ /* 0x000fc400030f0eff */
[----:B------:R-:W-:Y:S02]  /*9650*/  LEA R152, P6, R158, R173, 0x1 ;  /* 0x000000ad9e987211 */ /* 0x000fe400078c08ff */
[-C--:B------:R-:W-:Y:S02]  /*9660*/  LEA.HI.X.SX32 R149, R154, R177.reuse, 0x1, P5 ;  /* 0x000000b19a957211 */ /* 0x080fe400028f0eff */
[----:B------:R-:W-:Y:S01]  /*9670*/  LEA.HI.X.SX32 R151, R156, R177, 0x1, P4 ;  /* 0x000000b19c977211 */ /* 0x000fe200020f0eff */
[----:B-1----:R-:W-:Y:S01]  /*9680*/  STG.E.U16 desc[UR10][R42.64], R16 ;  /* 0x000000102a007986 */ /* 0x002fe2000c10150a */
[-C--:B------:R-:W-:Y:S02]  /*9690*/  LEA R154, P5, R160, R173.reuse, 0x1 ;  /* 0x000000ada09a7211 */ /* 0x080fe400078a08ff */
[----:B------:R-:W-:Y:S02]  /*96a0*/  LEA R156, P4, R164, R173, 0x1 ;  /* 0x000000ada49c7211 */ /* 0x000fe400078808ff */
[----:B-----5:R-:W-:-:S02]  /*96b0*/  PRMT R0, R8, 0x7632, R0 ;  /* 0x0000763208007816 */ /* 0x020fc40000000000 */
[----:B------:R-:W-:Y:S02]  /*96c0*/  LEA.HI.X.SX32 R153, R158, R177, 0x1, P6 ;  /* 0x000000b19e997211 */ /* 0x000fe400030f0eff */
[----:B------:R-:W-:Y:S02]  /*96d0*/  LEA R158, P6, R166, R173, 0x1 ;  /* 0x000000ada69e7211 */ /* 0x000fe400078c08ff */
[----:B------:R-:W-:Y:S02]  /*96e0*/  PRMT R6, R16, 0x7632, R6 ;  /* 0x0000763210067816 */ /* 0x000fe40000000006 */
[-C--:B------:R-:W-:Y:S01]  /*96f0*/  LEA.HI.X.SX32 R155, R160, R177.reuse, 0x1, P5 ;  /* 0x000000b1a09b7211 */ /* 0x080fe200028f0eff */
[----:B--2---:R-:W-:Y:S01]  /*9700*/  STG.E.U16 desc[UR10][R48.64], R20 ;  /* 0x0000001430007986 */ /* 0x004fe2000c10150a */
[----:B------:R-:W-:Y:S02]  /*9710*/  PRMT R7, R20, 0x7632, R7 ;  /* 0x0000763214077816 */ /* 0x000fe40000000007 */
[----:B------:R-:W-:Y:S01]  /*9720*/  LEA.HI.X.SX32 R157, R164, R177, 0x1, P4 ;  /* 0x000000b1a49d7211 */ /* 0x000fe200020f0eff */
[----:B---3--:R0:W-:Y:S01]  /*9730*/  STG.E.U16 desc[UR10][R50.64], R24 ;  /* 0x0000001832007986 */ /* 0x0081e2000c10150a */
[----:B------:R-:W-:-:S02]  /*9740*/  LEA R162, P5, R170, R173, 0x1 ;  /* 0x000000adaaa27211 */ /* 0x000fc400078a08ff */
[----:B------:R-:W-:Y:S01]  /*9750*/  LEA R164, P4, R172, R173, 0x1 ;  /* 0x000000adaca47211 */ /* 0x000fe200078808ff */
[----:B----4-:R1:W-:Y:S01]  /*9760*/  STG.E.U16 desc[UR10][R52.64], R28 ;  /* 0x0000001c34007986 */ /* 0x0103e2000c10150a */
[----:B------:R-:W-:Y:S02]  /*9770*/  LEA.HI.X.SX32 R159, R166, R177, 0x1, P6 ;  /* 0x000000b1a69f7211 */ /* 0x000fe400030f0eff */
[----:B------:R-:W-:Y:S01]  /*9780*/  LEA R168, P6, R174, R173, 0x1 ;  /* 0x000000adaea87211 */ /* 0x000fe200078c08ff */
[----:B------:R2:W-:Y:S01]  /*9790*/  STG.E.U16 desc[UR10][R54.64], R32 ;  /* 0x0000002036007986 */ /* 0x0005e2000c10150a */
[-C--:B------:R-:W-:Y:S02]  /*97a0*/  LEA.HI.X.SX32 R163, R170, R177.reuse, 0x1, P5 ;  /* 0x000000b1aaa37211 */ /* 0x080fe400028f0eff */
[----:B------:R-:W-:Y:S01]  /*97b0*/  LEA.HI.X.SX32 R165, R172, R177, 0x1, P4 ;  /* 0x000000b1aca57211 */ /* 0x000fe200020f0eff */
[----:B------:R3:W-:Y:S01]  /*97c0*/  STG.E.U16 desc[UR10][R98.64], R36 ;  /* 0x0000002462007986 */ /* 0x0007e2000c10150a */
[----:B0-----:R-:W-:-:S02]  /*97d0*/  PRMT R51, R12, 0x7632, R51 ;  /* 0x000076320c337816 */ /* 0x001fc40000000033 */
[----:B------:R-:W-:Y:S01]  /*97e0*/  PRMT R24, R24, 0x7632, R24 ;  /* 0x0000763218187816 */ /* 0x000fe20000000018 */
[----:B------:R0:W-:Y:S01]  /*97f0*/  STG.E.U16 desc[UR10][R100.64], R0 ;  /* 0x0000000064007986 */ /* 0x0001e2000c10150a */
[----:B-1----:R-:W-:Y:S02]  /*9800*/  PRMT R28, R28, 0x7632, R28 ;  /* 0x000076321c1c7816 */ /* 0x002fe4000000001c */
[-C--:B------:R-:W-:Y:S01]  /*9810*/  LEA R166, P5, R176, R173.reuse, 0x1 ;  /* 0x000000adb0a67211 */ /* 0x080fe200078a08ff */
[----:B------:R-:W-:Y:S01]  /*9820*/  STG.E.U16 desc[UR10][R102.64], R51 ;  /* 0x0000003366007986 */ /* 0x000fe2000c10150a */
[----:B--2---:R-:W-:Y:S02]  /*9830*/  PRMT R32, R32, 0x7632, R32 ;  /* 0x0000763220207816 */ /* 0x004fe40000000020 */
[----:B------:R-:W-:Y:S01]  /*9840*/  LEA R170, P4, R178, R173, 0x1 ;  /* 0x000000adb2aa7211 */ /* 0x000fe200078808ff */
[----:B------:R1:W-:Y:S01]  /*9850*/  STG.E.U16 desc[UR10][R56.64], R6 ;  /* 0x0000000638007986 */ /* 0x0003e2000c10150a */
[----:B---3--:R-:W-:-:S02]  /*9860*/  PRMT R36, R36, 0x7632, R36 ;  /* 0x0000763224247816 */ /* 0x008fc40000000024 */
[----:B------:R-:W-:Y:S01]  /*9870*/  LEA.HI.X.SX32 R169, R174, R177, 0x1, P6 ;  /* 0x000000b1aea97211 */ /* 0x000fe200030f0eff */
[----:B------:R-:W-:Y:S01]  /*9880*/  STG.E.U16 desc[UR10][R58.64], R7 ;  /* 0x000000073a007986 */ /* 0x000fe2000c10150a */
[----:B------:R-:W-:Y:S02]  /*9890*/  LEA R172, P6, R180, R173, 0x1 ;  /* 0x000000adb4ac7211 */ /* 0x000fe400078c08ff */
[-C--:B------:R-:W-:Y:S01]  /*98a0*/  LEA.HI.X.SX32 R167, R176, R177.reuse, 0x1, P5 ;  /* 0x000000b1b0a77211 */ /* 0x080fe200028f0eff */
[----:B------:R-:W-:Y:S01]  /*98b0*/  STG.E.U16 desc[UR10][R60.64], R24 ;  /* 0x000000183c007986 */ /* 0x000fe2000c10150a */
[----:B------:R-:W-:Y:S02]  /*98c0*/  LEA.HI.X.SX32 R171, R178, R177, 0x1, P4 ;  /* 0x000000b1b2ab7211 */ /* 0x000fe400020f0eff */
[-C--:B------:R-:W-:Y:S01]  /*98d0*/  LEA R174, P5, R182, R173.reuse, 0x1 ;  /* 0x000000adb6ae7211 */ /* 0x080fe200078a08ff */
[----:B------:R-:W-:Y:S01]  /*98e0*/  STG.E.U16 desc[UR10][R62.64], R28 ;  /* 0x0000001c3e007986 */ /* 0x000fe2000c10150a */
[----:B------:R-:W-:-:S02]  /*98f0*/  LEA R160, P4, R161, R173, 0x1 ;  /* 0x000000ada1a07211 */ /* 0x000fc400078808ff */
[----:B------:R-:W-:Y:S01]  /*9900*/  LEA.HI.X.SX32 R173, R180, R177, 0x1, P6 ;  /* 0x000000b1b4ad7211 */ /* 0x000fe200030f0eff */
[----:B------:R2:W-:Y:S01]  /*9910*/  STG.E.U16 desc[UR10][R64.64], R32 ;  /* 0x0000002040007986 */ /* 0x0005e2000c10150a */
[----:B0-----:R-:W-:Y:S02]  /*9920*/  PRMT R0, R9, 0x7632, R0 ;  /* 0x0000763209007816 */ /* 0x001fe40000000000 */
[----:B------:R-:W-:Y:S01]  /*9930*/  FSETP.NEU.AND P6, PT, R46, RZ, PT ;  /* 0x000000ff2e00720b */ /* 0x000fe20003fcd000 */
[----:B------:R0:W-:Y:S01]  /*9940*/  STG.E.U16 desc[UR10][R66.64], R36 ;  /* 0x0000002442007986 */ /* 0x0001e2000c10150a */
[----:B-1----:R-:W-:Y:S02]  /*9950*/  PRMT R6, R13, 0x7632, R6 ;  /* 0x000076320d067816 */ /* 0x002fe40000000006 */
[----:B------:R-:W-:Y:S01]  /*9960*/  PRMT R46, R17, 0x7632, R46 ;  /* 0x00007632112e7816 */ /* 0x000fe2000000002e */
[----:B------:R1:W-:Y:S01]  /*9970*/  STG.E.U16 desc[UR10][R68.64], R9 ;  /* 0x0000000944007986 */ /* 0x0003e2000c10150a */
[----:B------:R-:W-:-:S02]  /*9980*/  PRMT R45, R21, 0x7632, R45 ;  /* 0x00007632152d7816 */ /* 0x000fc4000000002d */
[----:B------:R-:W-:Y:S01]  /*9990*/  PRMT R43, R25, 0x7632, R43 ;  /* 0x00007632192b7816 */ /* 0x000fe2000000002b */
[----:B------:R3:W-:Y:S01]  /*99a0*/  STG.E.U16 desc[UR10][R72.64], R13 ;  /* 0x0000000d48007986 */ /* 0x0007e2000c10150a */
[----:B------:R-:W-:Y:S02]  /*99b0*/  PRMT R48, R33, 0x7632, R48 ;  /* 0x0000763221307816 */ /* 0x000fe40000000030 */
[----:B------:R-:W-:Y:S01]  /*99c0*/  PRMT R52, R37, 0x7632, R52 ;  /* 0x0000763225347816 */ /* 0x000fe20000000034 */
[----:B------:R-:W-:Y:S01]  /*99d0*/  STG.E.U16 desc[UR10][R76.64], R17 ;  /* 0x000000114c007986 */ /* 0x000fe2000c10150a */
[----:B--2---:R-:W-:Y:S02]  /*99e0*/  PRMT R64, R10, 0x7632, R64 ;  /* 0x000076320a407816 */ /* 0x004fe40000000040 */
[----:B------:R-:W-:Y:S01]  /*99f0*/  PRMT R65, R14, 0x7632, R65 ;  /* 0x000076320e417816 */ /* 0x000fe20000000041 */
[----:B------:R2:W-:Y:S01]  /*9a00*/  STG.E.U16 desc[UR10][R70.64], R21 ;  /* 0x0000001546007986 */ /* 0x0005e2000c10150a */
[----:B0-----:R-:W-:-:S02]  /*9a10*/  PRMT R66, R18, 0x7632, R66 ;  /* 0x0000763212427816 */ /* 0x001fc40000000042 */
[----:B------:R-:W-:Y:S01]  /*9a20*/  PRMT R67, R22, 0x7632, R67 ;  /* 0x0000763216437816 */ /* 0x000fe20000000043 */
[----:B------:R-:W-:Y:S01]  /*9a30*/  STG.E.U16 desc[UR10][R74.64], R25 ;  /* 0x000000194a007986 */ /* 0x000fe2000c10150a */
[----:B-1----:R-:W-:Y:S01]  /*9a40*/  PRMT R68, R26, 0x7632, R68 ;  /* 0x000076321a447816 */ /* 0x002fe20000000044 */
[----:B---3--:R-:W0:Y:S01]  /*9a50*/  LDC.64 R12, c[0x0][0x230] ;  /* 0x00008c00ff0c7b82 */ /* 0x008e220000000a00 */
[----:B------:R-:W-:Y:S01]  /*9a60*/  PRMT R69, R30, 0x7632, R69 ;  /* 0x000076321e457816 */ /* 0x000fe20000000045 */
[----:B------:R1:W-:Y:S01]  /*9a70*/  STG.E.U16 desc[UR10][R78.64], R29 ;  /* 0x0000001d4e007986 */ /* 0x0003e2000c10150a */
[-C--:B------:R-:W-:Y:S02]  /*9a80*/  LEA.HI.X.SX32 R175, R182, R177.reuse, 0x1, P5 ;  /* 0x000000b1b6af7211 */ /* 0x080fe400028f0eff */
[----:B------:R-:W-:Y:S01]  /*9a90*/  LEA.HI.X.SX32 R161, R161, R177, 0x1, P4 ;  /* 0x000000b1a1a17211 */ /* 0x000fe200020f0eff */
[----:B------:R-:W-:Y:S01]  /*9aa0*/  STG.E.U16 desc[UR10][R88.64], R33 ;  /* 0x0000002158007986 */ /* 0x000fe2000c10150a */
[----:B--2---:R-:W-:-:S02]  /*9ab0*/  PRMT R70, R34, 0x7632, R70 ;  /* 0x0000763222467816 */ /* 0x004fc40000000046 */
[----:B------:R-:W-:Y:S01]  /*9ac0*/  PRMT R71, R38, 0x7632, R71 ;  /* 0x0000763226477816 */ /* 0x000fe20000000047 */
[----:B------:R2:W-:Y:S01]  /*9ad0*/  STG.E.U16 desc[UR10][R84.64], R37 ;  /* 0x0000002554007986 */ /* 0x0005e2000c10150a */
[----:B------:R-:W-:Y:S02]  /*9ae0*/  FSEL R47, R47, -INF , P3 ;  /* 0xff8000002f2f7808 */ /* 0x000fe40001800000 */
[----:B------:R-:W-:Y:S01]  /*9af0*/  FSEL R117, R117, -INF , P1 ;  /* 0xff80000075757808 */ /* 0x000fe20000800000 */
[----:B------:R3:W-:Y:S01]  /*9b00*/  STG.E.U16 desc[UR10][R82.64], R0 ;  /* 0x0000000052007986 */ /* 0x0007e2000c10150a */
[----:B-1----:R-:W-:Y:S01]  /*9b10*/  PRMT R29, R29, 0x7632, R29 ;  /* 0x000076321d1d7816 */ /* 0x002fe2000000001d */
[----:B------:R-:W-:Y:S02]  /*9b20*/  FFMA R8, R47, 0.69314718246459960938, R2 ;  /* 0x3f3172182f087823 */ /* 0x000fe40000000002 */
[----:B------:R1:W-:Y:S04]  /*9b30*/  STG.E.U16 desc[UR10][R80.64], R6 ;  /* 0x0000000650007986 */ /* 0x0003e8000c10150a */
[----:B------:R-:W-:Y:S01]  /*9b40*/  STG.E.U16 desc[UR10][R92.64], R46 ;  /* 0x0000002e5c007986 */ /* 0x000fe2000c10150a */
[----:B--2---:R-:W-:-:S02]  /*9b50*/  PRMT R84, R19, 0x7632, R84 ;  /* 0x0000763213547816 */ /* 0x004fc40000000054 */
[----:B------:R-:W-:Y:S01]  /*9b60*/  PRMT R85, R27, 0x7632, R85 ;  /* 0x000076321b557816 */ /* 0x000fe20000000055 */
[----:B------:R-:W-:Y:S01]  /*9b70*/  STG.E.U16 desc[UR10][R90.64], R45 ;  /* 0x0000002d5a007986 */ /* 0x000fe2000c10150a */
[----:B---3--:R-:W-:Y:S02]  /*9b80*/  PRMT R82, R15, 0x7632, R82 ;  /* 0x000076320f527816 */ /* 0x008fe40000000052 */
[----:B------:R-:W-:Y:S01]  /*9b90*/  PRMT R83, R23, 0x7632, R83 ;  /* 0x0000763217537816 */ /* 0x000fe20000000053 */
[----:B------:R2:W-:Y:S01]  /*9ba0*/  STG.E.U16 desc[UR10][R86.64], R43 ;  /* 0x0000002b56007986 */ /* 0x0005e2000c10150a */
[----:B-1----:R-:W-:Y:S02]  /*9bb0*/  PRMT R81, R11, 0x7632, R81 ;  /* 0x000076320b517816 */ /* 0x002fe40000000051 */
[----:B------:R-:W-:Y:S01]  /*9bc0*/  PRMT R80, R39, 0x7632, R80 ;  /* 0x0000763227507816 */ /* 0x000fe20000000050 */
[----:B------:R-:W-:Y:S01]  /*9bd0*/  STG.E.U16 desc[UR10][R94.64], R29 ;  /* 0x0000001d5e007986 */ /* 0x000fe2000c10150a */
[----:B------:R-:W-:-:S02]  /*9be0*/  FSEL R0, R115, -INF , P2 ;  /* 0xff80000073007808 */ /* 0x000fc40001000000 */
[----:B------:R-:W-:Y:S01]  /*9bf0*/  FSEL R6, R119, -INF , P6 ;  /* 0xff80000077067808 */ /* 0x000fe20003000000 */
[----:B------:R-:W-:Y:S02]  /*9c00*/  STG.E.U16 desc[UR10][R96.64], R48 ;  /* 0x0000003060007986 */ /* 0x000fe4000c10150a */
[----:B------:R-:W-:Y:S01]  /*9c10*/  FFMA R9, R0, 0.69314718246459960938, R3 ;  /* 0x3f31721800097823 */ /* 0x000fe20000000003 */
[C---:B------:R-:W-:Y:S01]  /*9c20*/  SHF.L.U32 R3, R252.reuse, 0x2, RZ ;  /* 0x00000002fc037819 */ /* 0x040fe200000006ff */
[----:B------:R-:W-:Y:S01]  /*9c30*/  STG.E.U16 desc[UR10][R104.64], R52 ;  /* 0x0000003468007986 */ /* 0x000fe2000c10150a */
[----:B--2---:R-:W-:Y:S01]  /*9c40*/  PRMT R86, R31, 0x7632, R86 ;  /* 0x000076321f567816 */ /* 0x004fe20000000056 */
[----:B------:R-:W-:Y:S01]  /*9c50*/  IMAD.HI R252, R252, 0x4, RZ ;  /* 0x00000004fcfc7827 */ /* 0x000fe200078e02ff */
[----:B------:R-:W-:Y:S01]  /*9c60*/  PRMT R87, R35, 0x7632, R87 ;  /* 0x0000763223577816 */ /* 0x000fe20000000057 */
[----:B------:R1:W-:Y:S01]  /*9c70*/  STG.E.U16 desc[UR10][R106.64], R10 ;  /* 0x0000000a6a007986 */ /* 0x0003e2000c10150a */
[----:B0-----:R-:W-:-:S03]  /*9c80*/  IADD3 R2, P1, P2, R3, UR7, R12 ;  /* 0x0000000703027c10 */ /* 0x001fc6000fa3e00c */
[----:B------:R-:W-:Y:S01]  /*9c90*/  STG.E.U16 desc[UR10][R108.64], R14 ;  /* 0x0000000e6c007986 */ /* 0x000fe2000c10150a */
[----:B------:R-:W-:-:S03]  /*9ca0*/  IADD3.X R3, R252, UR5, R13, P1, P2 ;  /* 0x00000005fc037c10 */ /* 0x000fc60008fe440d */
[----:B------:R-:W-:Y:S04]  /*9cb0*/  STG.E.U16 desc[UR10][R110.64], R18 ;  /* 0x000000126e007986 */ /* 0x000fe8000c10150a */
[----:B------:R-:W-:Y:S01]  /*9cc0*/  STG.E.U16 desc[UR10][R112.64], R22 ;  /* 0x0000001670007986 */ /* 0x000fe2000c10150a */
[----:B-1----:R-:W-:-:S03]  /*9cd0*/  FFMA R10, R117, 0.69314718246459960938, R4 ;  /* 0x3f317218750a7823 */ /* 0x002fc60000000004 */
[----:B------:R-:W-:Y:S04]  /*9ce0*/  STG.E.U16 desc[UR10][R122.64], R26 ;  /* 0x0000001a7a007986 */ /* 0x000fe8000c10150a */
        /* <DEDUP_REMOVED lines=11> */
[----:B------:R0:W-:Y:S04]  /*9da0*/  STG.E.U16 desc[UR10][R144.64], R11 ;  /* 0x0000000b90007986 */ /* 0x0001e8000c10150a */
[----:B------:R1:W-:Y:S04]  /*9db0*/  STG.E.U16 desc[UR10][R146.64], R15 ;  /* 0x0000000f92007986 */ /* 0x0003e8000c10150a */
[----:B------:R1:W-:Y:S04]  /*9dc0*/  STG.E.U16 desc[UR10][R148.64], R19 ;  /* 0x0000001394007986 */ /* 0x0003e8000c10150a */
[----:B------:R1:W-:Y:S01]  /*9dd0*/  STG.E.U16 desc[UR10][R150.64], R23 ;  /* 0x0000001796007986 */ /* 0x0003e2000c10150a */
[----:B0-----:R-:W-:-:S03]  /*9de0*/  FFMA R11, R6, 0.69314718246459960938, R5 ;  /* 0x3f317218060b7823 */ /* 0x001fc60000000005 */
[----:B------:R1:W-:Y:S04]  /*9df0*/  STG.E.U16 desc[UR10][R152.64], R27 ;  /* 0x0000001b98007986 */ /* 0x0003e8000c10150a */
        /* <DEDUP_REMOVED lines=10> */
[----:B------:R1:W-:Y:S01]  /*9ea0*/  STG.E.U16 desc[UR10][R160.64], R80 ;  /* 0x00000050a0007986 */ /* 0x0003e2000c10150a */
[----:B------:R-:W-:Y:S06]  /*9eb0*/  BAR.SYNC.DEFER_BLOCKING 0x0 ;  /* 0x0000000000007b1d */ /* 0x000fec0000010000 */
[----:B------:R1:W-:Y:S02]  /*9ec0*/  STS.128 [R40+UR6], R8 ;  /* 0x0000000828007988 */ /* 0x0003e40008000c06 */
[----:B------:R-:W-:Y:S06]  /*9ed0*/  BAR.SYNC.DEFER_BLOCKING 0x0 ;  /* 0x0000000000007b1d */ /* 0x000fec0000010000 */
[----:B------:R-:W-:Y:S05]  /*9ee0*/  @P0 EXIT ;  /* 0x000000000000094d */ /* 0x000fea0003800000 */
[----:B------:R-:W0:Y:S04]  /*9ef0*/  LDS R41, [R41] ;  /* 0x0000000029297984 */ /* 0x000e280000000800 */
[----:B0-----:R-:W-:Y:S01]  /*9f00*/  STG.E desc[UR10][R2.64], R41 ;  /* 0x0000002902007986 */ /* 0x001fe2000c10190a */
[----:B------:R-:W-:Y:S05]  /*9f10*/  EXIT ;  /* 0x000000000000794d */ /* 0x000fea0003800000 */
.L_x_2:
[----:B------:R-:W-:-:S00]  /*9f20*/  BRA `(.L_x_2) ;  /* 0xfffffffc00fc7947 */ /* 0x000fc0000383ffff */
[----:B------:R-:W-:-:S00]  /*9f30*/  NOP ;  /* 0x0000000000007918 */ /* 0x000fc00000000000 */
        /* <DEDUP_REMOVED lines=12> */
.L_x_3:


//--------------------- .nv.global.init           --------------------------
	.section	.nv.global.init,"aw",@progbits
.nv.global.init:
	.type		_$_str,@object
	.size		_$_str,(.L_0 - _$_str)
_$_str:
        /*0000*/ 	.byte	0x5f, 0x5f, 0x43, 0x55, 0x44, 0x41, 0x5f, 0x46, 0x54, 0x5a, 0x00
.L_0:


//--------------------- .nv.shared.attn_fwd       --------------------------
	.section	.nv.shared.attn_fwd,"aw",@nobits
	.sectionflags	@""
	.align	16
	.zero		1024


//--------------------- .nv.shared.reserved.0     --------------------------
	.section	.nv.shared.reserved.0,"aw",@nobits
	.weak		__nv_reservedSMEM_offset_0_alias
	.size		__nv_reservedSMEM_offset_0_alias, 0, 0
	.other		__nv_reservedSMEM_offset_0_alias,@"STO_CUDA_RESERVED_SHARED STV_DEFAULT"
__nv_reservedSMEM_offset_0_alias:
	.zero		0


//--------------------- .nv.constant0.attn_fwd    --------------------------
	.section	.nv.constant0.attn_fwd,"a",@progbits
	.sectionflags	@""
	.align	4
.nv.constant0.attn_fwd:
	.zero		664


//--------------------- SYMBOLS --------------------------

	.type		.nv.reservedSmem.offset0,@object
	.size		.nv.reservedSmem.offset0,0x4
